	.target	sm_100a

	.elftype	@"ET_EXEC"


//--------------------- .note.nv.tkinfo           --------------------------
	.section	.note.nv.tkinfo,"",@"SHT_NOTE"
	.sectionflags	@"SHF_NOTE_NV_TKINFO"
	.tkinfo
        /*0018*/ 	.word	0x00000002
        /*0030*/ 	.string	""
        /*0030*/ 	.string	"ptxas"
        /*0030*/ 	.string	"Cuda compilation tools, release 13.0, V13.0.88"
        /*0030*/ 	.string	"Build cuda_13.0.r13.0/compiler.36424714_0"
        /*0030*/ 	.string	"-arch sm_100a -m 64 "



//--------------------- .note.nv.cuinfo           --------------------------
	.section	.note.nv.cuinfo,"",@"SHT_NOTE"
	.sectionflags	@"SHF_NOTE_NV_CUINFO"
        /*0018*/ 	.short	0x0002
        /*001a*/ 	.short	0x0064
        /*001c*/ 	.short	0x0082
	.zero		2


//--------------------- .nv.info                  --------------------------
	.section	.nv.info,"",@"SHT_CUDA_INFO"
	.align	4


	//----- nvinfo : EIATTR_REGCOUNT
	.align		4
        /*0000*/ 	.byte	0x04, 0x2f
        /*0002*/ 	.short	(.L_19 - .L_18)
	.align		4
.L_18:
        /*0004*/ 	.word	index@(_ZN7cutlass13device_kernelINS_4gemm6kernel13GemmUniversalIN4cute5tupleIJiiiiEEENS1_10collective13CollectiveMmaINS1_46MainloopSm100TmaUmmaWarpSpecializedBlockScaledILi14ELi2ELi2ENS5_IJNS4_1CILi4EEENSA_ILi2EEENSA_ILi1EEEEEEEENS5_IJNSA_ILi256EEENSA_ILi128EEESH_EEENS5_IJNS_12float_e2m1_tENS_13float_ue8m0_tEEEENS5_IJNS5_IJlSD_lEEENS4_6LayoutINS5_IJNS5_IJNS5_IJNSA_ILi32EEESB_EEEiEEESQ_NS5_IJSD_iEEEEEENS5_IJNS5_IJNS5_IJNSA_ILi16EEESB_EEEiEEENS5_IJNS5_IJNSA_ILi0EEESD_EEENSA_ILi512EEEEEENS5_IJSW_iEEEEEEEEEEESL_S13_NS4_8TiledMMAINS4_8MMA_AtomIJNS4_23SM100_MMA_MXF4_2x1SM_SSISJ_SJ_fSK_Li256ELi128ELi32ELNS4_4UMMA5MajorE0ELS18_0ELNS17_7ScaleInE0ELS19_0EEEEEENSN_INS5_IJSD_SD_SD_EEENS5_IJSW_SW_SW_EEEEENS5_IJNS4_10UnderscoreES1F_S1F_EEEEENS5_IJNS4_28SM100_TMA_2SM_LOAD_MULTICASTES1I_EEENS5_IJNS4_14ComposedLayoutINS4_7SwizzleILi2ELi4ELi3EEENS4_18smem_ptr_flag_bitsILi4EEENSN_INS5_IJNSA_ILi8EEESH_EEENS5_IJSH_SD_EEEEEEENSN_INS5_IJNS5_IJNS5_IJSP_SD_EEENS5_IJSO_SC_EEEEEESD_NS5_IJSC_SD_EEEEEENS5_IJNS5_IJNS5_IJSU_SY_EEESX_EEESW_NS5_IJSC_SY_EEEEEEEEEEEvNS4_8identityES1J_S24_vS25_EENS_8epilogue10collective18CollectiveEpilogueINS27_23Sm100TmaWarpSpecializedILi4ELi2ELi32ELb1ELb0EEEJNS5_IJSH_SH_SH_EEENS5_IJNSN_ISH_SD_EENSN_ISO_SD_EEEEENS_10bfloat16_tESM_S2G_SM_NS27_6fusion15FusionCallbacksIS2B_NS2H_17LinearCombinationIS2G_fS2G_fLNS_15FloatRoundStyleE2EEES2C_S2F_JEEENS4_5SM1004TMEM4LOAD26SM100_TMEM_LOAD_32dp32b32xENS4_13SM90_TMA_LOADENS1K_IS1M_NS1N_ILi16EEENSN_INS5_IJS1P_SO_EEENS5_IJSO_SD_EEEEEEENS4_39AutoVectorizingCopyWithAssumedAlignmentILi128EEENS4_14SM90_TMA_STOREES2W_S2Y_S2Y_EEEvvEEEEvNT_6ParamsE)
        /*0008*/ 	.word	0x00000077


	//----- nvinfo : EIATTR_FRAME_SIZE
	.align		4
.L_19:
        /*000c*/ 	.byte	0x04, 0x11
        /*000e*/ 	.short	(.L_21 - .L_20)
	.align		4
.L_20:
        /*0010*/ 	.word	index@($__internal_2_$__cuda_sm10x_tcgen05_guardrail_trap_unallocated_columns_being_dealloced)
        /*0014*/ 	.word	0x00000000


	//----- nvinfo : EIATTR_FRAME_SIZE
	.align		4
.L_21:
        /*0018*/ 	.byte	0x04, 0x11
        /*001a*/ 	.short	(.L_23 - .L_22)
	.align		4
.L_22:
        /*001c*/ 	.word	index@($__internal_1_$__cuda_sm10x_tcgen05_guardrail_trap_phase_invalid_during_alloc)
        /*0020*/ 	.word	0x00000000


	//----- nvinfo : EIATTR_FRAME_SIZE
	.align		4
.L_23:
        /*0024*/ 	.byte	0x04, 0x11
        /*0026*/ 	.short	(.L_25 - .L_24)
	.align		4
.L_24:
        /*0028*/ 	.word	index@($__internal_0_$__cuda_sm10x_tcgen05_guardrail_trap_col_being_dealloced_not_returned_by_alloc)
        /*002c*/ 	.word	0x00000000


	//----- nvinfo : EIATTR_FRAME_SIZE
	.align		4
.L_25:
        /*0030*/ 	.byte	0x04, 0x11
        /*0032*/ 	.short	(.L_27 - .L_26)
	.align		4
.L_26:
        /*0034*/ 	.word	index@(_ZN7cutlass13device_kernelINS_4gemm6kernel13GemmUniversalIN4cute5tupleIJiiiiEEENS1_10collective13CollectiveMmaINS1_46MainloopSm100TmaUmmaWarpSpecializedBlockScaledILi14ELi2ELi2ENS5_IJNS4_1CILi4EEENSA_ILi2EEENSA_ILi1EEEEEEEENS5_IJNSA_ILi256EEENSA_ILi128EEESH_EEENS5_IJNS_12float_e2m1_tENS_13float_ue8m0_tEEEENS5_IJNS5_IJlSD_lEEENS4_6LayoutINS5_IJNS5_IJNS5_IJNSA_ILi32EEESB_EEEiEEESQ_NS5_IJSD_iEEEEEENS5_IJNS5_IJNS5_IJNSA_ILi16EEESB_EEEiEEENS5_IJNS5_IJNSA_ILi0EEESD_EEENSA_ILi512EEEEEENS5_IJSW_iEEEEEEEEEEESL_S13_NS4_8TiledMMAINS4_8MMA_AtomIJNS4_23SM100_MMA_MXF4_2x1SM_SSISJ_SJ_fSK_Li256ELi128ELi32ELNS4_4UMMA5MajorE0ELS18_0ELNS17_7ScaleInE0ELS19_0EEEEEENSN_INS5_IJSD_SD_SD_EEENS5_IJSW_SW_SW_EEEEENS5_IJNS4_10UnderscoreES1F_S1F_EEEEENS5_IJNS4_28SM100_TMA_2SM_LOAD_MULTICASTES1I_EEENS5_IJNS4_14ComposedLayoutINS4_7SwizzleILi2ELi4ELi3EEENS4_18smem_ptr_flag_bitsILi4EEENSN_INS5_IJNSA_ILi8EEESH_EEENS5_IJSH_SD_EEEEEEENSN_INS5_IJNS5_IJNS5_IJSP_SD_EEENS5_IJSO_SC_EEEEEESD_NS5_IJSC_SD_EEEEEENS5_IJNS5_IJNS5_IJSU_SY_EEESX_EEESW_NS5_IJSC_SY_EEEEEEEEEEEvNS4_8identityES1J_S24_vS25_EENS_8epilogue10collective18CollectiveEpilogueINS27_23Sm100TmaWarpSpecializedILi4ELi2ELi32ELb1ELb0EEEJNS5_IJSH_SH_SH_EEENS5_IJNSN_ISH_SD_EENSN_ISO_SD_EEEEENS_10bfloat16_tESM_S2G_SM_NS27_6fusion15FusionCallbacksIS2B_NS2H_17LinearCombinationIS2G_fS2G_fLNS_15FloatRoundStyleE2EEES2C_S2F_JEEENS4_5SM1004TMEM4LOAD26SM100_TMEM_LOAD_32dp32b32xENS4_13SM90_TMA_LOADENS1K_IS1M_NS1N_ILi16EEENSN_INS5_IJS1P_SO_EEENS5_IJSO_SD_EEEEEEENS4_39AutoVectorizingCopyWithAssumedAlignmentILi128EEENS4_14SM90_TMA_STOREES2W_S2Y_S2Y_EEEvvEEEEvNT_6ParamsE)
        /*0038*/ 	.word	0x00000000


	//----- nvinfo : EIATTR_MIN_STACK_SIZE
	.align		4
.L_27:
        /*003c*/ 	.byte	0x04, 0x12
        /*003e*/ 	.short	(.L_29 - .L_28)
	.align		4
.L_28:
        /*0040*/ 	.word	index@(_ZN7cutlass13device_kernelINS_4gemm6kernel13GemmUniversalIN4cute5tupleIJiiiiEEENS1_10collective13CollectiveMmaINS1_46MainloopSm100TmaUmmaWarpSpecializedBlockScaledILi14ELi2ELi2ENS5_IJNS4_1CILi4EEENSA_ILi2EEENSA_ILi1EEEEEEEENS5_IJNSA_ILi256EEENSA_ILi128EEESH_EEENS5_IJNS_12float_e2m1_tENS_13float_ue8m0_tEEEENS5_IJNS5_IJlSD_lEEENS4_6LayoutINS5_IJNS5_IJNS5_IJNSA_ILi32EEESB_EEEiEEESQ_NS5_IJSD_iEEEEEENS5_IJNS5_IJNS5_IJNSA_ILi16EEESB_EEEiEEENS5_IJNS5_IJNSA_ILi0EEESD_EEENSA_ILi512EEEEEENS5_IJSW_iEEEEEEEEEEESL_S13_NS4_8TiledMMAINS4_8MMA_AtomIJNS4_23SM100_MMA_MXF4_2x1SM_SSISJ_SJ_fSK_Li256ELi128ELi32ELNS4_4UMMA5MajorE0ELS18_0ELNS17_7ScaleInE0ELS19_0EEEEEENSN_INS5_IJSD_SD_SD_EEENS5_IJSW_SW_SW_EEEEENS5_IJNS4_10UnderscoreES1F_S1F_EEEEENS5_IJNS4_28SM100_TMA_2SM_LOAD_MULTICASTES1I_EEENS5_IJNS4_14ComposedLayoutINS4_7SwizzleILi2ELi4ELi3EEENS4_18smem_ptr_flag_bitsILi4EEENSN_INS5_IJNSA_ILi8EEESH_EEENS5_IJSH_SD_EEEEEEENSN_INS5_IJNS5_IJNS5_IJSP_SD_EEENS5_IJSO_SC_EEEEEESD_NS5_IJSC_SD_EEEEEENS5_IJNS5_IJNS5_IJSU_SY_EEESX_EEESW_NS5_IJSC_SY_EEEEEEEEEEEvNS4_8identityES1J_S24_vS25_EENS_8epilogue10collective18CollectiveEpilogueINS27_23Sm100TmaWarpSpecializedILi4ELi2ELi32ELb1ELb0EEEJNS5_IJSH_SH_SH_EEENS5_IJNSN_ISH_SD_EENSN_ISO_SD_EEEEENS_10bfloat16_tESM_S2G_SM_NS27_6fusion15FusionCallbacksIS2B_NS2H_17LinearCombinationIS2G_fS2G_fLNS_15FloatRoundStyleE2EEES2C_S2F_JEEENS4_5SM1004TMEM4LOAD26SM100_TMEM_LOAD_32dp32b32xENS4_13SM90_TMA_LOADENS1K_IS1M_NS1N_ILi16EEENSN_INS5_IJS1P_SO_EEENS5_IJSO_SD_EEEEEEENS4_39AutoVectorizingCopyWithAssumedAlignmentILi128EEENS4_14SM90_TMA_STOREES2W_S2Y_S2Y_EEEvvEEEEvNT_6ParamsE)
        /*0044*/ 	.word	0x00000000
.L_29:


//--------------------- .nv.compat                --------------------------
	.section	.nv.compat,"",@"SHT_CUDA_COMPAT_INFO"
	.align	4
        /*0000*/ 	.byte	0x02, 0x09, 0x01, 0x00, 0x02, 0x02, 0x02, 0x00, 0x02, 0x05, 0x05, 0x00, 0x03, 0x07, 0x01, 0x01
        /*0010*/ 	.byte	0x02, 0x03, 0x01, 0x00, 0x02, 0x06, 0x01, 0x00, 0x04, 0x0b, 0x08, 0x00, 0x09, 0x00, 0x00, 0x00
        /*0020*/ 	.byte	0x00, 0x00, 0x00, 0x00


//--------------------- .nv.info._ZN7cutlass13device_kernelINS_4gemm6kernel13GemmUniversalIN4cute5tupleIJiiiiEEENS1_10collective13CollectiveMmaINS1_46MainloopSm100TmaUmmaWarpSpecializedBlockScaledILi14ELi2ELi2ENS5_IJNS4_1CILi4EEENSA_ILi2EEENSA_ILi1EEEEEEEENS5_IJNSA_ILi256EEENSA_ILi128EEESH_EEENS5_IJNS_12float_e2m1_tENS_13float_ue8m0_tEEEENS5_IJNS5_IJlSD_lEEENS4_6LayoutINS5_IJNS5_IJNS5_IJNSA_ILi32EEESB_EEEiEEESQ_NS5_IJSD_iEEEEEENS5_IJNS5_IJNS5_IJNSA_ILi16EEESB_EEEiEEENS5_IJNS5_IJNSA_ILi0EEESD_EEENSA_ILi512EEEEEENS5_IJSW_iEEEEEEEEEEESL_S13_NS4_8TiledMMAINS4_8MMA_AtomIJNS4_23SM100_MMA_MXF4_2x1SM_SSISJ_SJ_fSK_Li256ELi128ELi32ELNS4_4UMMA5MajorE0ELS18_0ELNS17_7ScaleInE0ELS19_0EEEEEENSN_INS5_IJSD_SD_SD_EEENS5_IJSW_SW_SW_EEEEENS5_IJNS4_10UnderscoreES1F_S1F_EEEEENS5_IJNS4_28SM100_TMA_2SM_LOAD_MULTICASTES1I_EEENS5_IJNS4_14ComposedLayoutINS4_7SwizzleILi2ELi4ELi3EEENS4_18smem_ptr_flag_bitsILi4EEENSN_INS5_IJNSA_ILi8EEESH_EEENS5_IJSH_SD_EEEEEEENSN_INS5_IJNS5_IJNS5_IJSP_SD_EEENS5_IJSO_SC_EEEEEESD_NS5_IJSC_SD_EEEEEENS5_IJNS5_IJNS5_IJSU_SY_EEESX_EEESW_NS5_IJSC_SY_EEEEEEEEEEEvNS4_8identityES1J_S24_vS25_EENS_8epilogue10collective18CollectiveEpilogueINS27_23Sm100TmaWarpSpecializedILi4ELi2ELi32ELb1ELb0EEEJNS5_IJSH_SH_SH_EEENS5_IJNSN_ISH_SD_EENSN_ISO_SD_EEEEENS_10bfloat16_tESM_S2G_SM_NS27_6fusion15FusionCallbacksIS2B_NS2H_17LinearCombinationIS2G_fS2G_fLNS_15FloatRoundStyleE2EEES2C_S2F_JEEENS4_5SM1004TMEM4LOAD26SM100_TMEM_LOAD_32dp32b32xENS4_13SM90_TMA_LOADENS1K_IS1M_NS1N_ILi16EEENSN_INS5_IJS1P_SO_EEENS5_IJSO_SD_EEEEEEENS4_39AutoVectorizingCopyWithAssumedAlignmentILi128EEENS4_14SM90_TMA_STOREES2W_S2Y_S2Y_EEEvvEEEEvNT_6ParamsE --------------------------
	.section	.nv.info._ZN7cutlass13device_kernelINS_4gemm6kernel13GemmUniversalIN4cute5tupleIJiiiiEEENS1_10collective13CollectiveMmaINS1_46MainloopSm100TmaUmmaWarpSpecializedBlockScaledILi14ELi2ELi2ENS5_IJNS4_1CILi4EEENSA_ILi2EEENSA_ILi1EEEEEEEENS5_IJNSA_ILi256EEENSA_ILi128EEESH_EEENS5_IJNS_12float_e2m1_tENS_13float_ue8m0_tEEEENS5_IJNS5_IJlSD_lEEENS4_6LayoutINS5_IJNS5_IJNS5_IJNSA_ILi32EEESB_EEEiEEESQ_NS5_IJSD_iEEEEEENS5_IJNS5_IJNS5_IJNSA_ILi16EEESB_EEEiEEENS5_IJNS5_IJNSA_ILi0EEESD_EEENSA_ILi512EEEEEENS5_IJSW_iEEEEEEEEEEESL_S13_NS4_8TiledMMAINS4_8MMA_AtomIJNS4_23SM100_MMA_MXF4_2x1SM_SSISJ_SJ_fSK_Li256ELi128ELi32ELNS4_4UMMA5MajorE0ELS18_0ELNS17_7ScaleInE0ELS19_0EEEEEENSN_INS5_IJSD_SD_SD_EEENS5_IJSW_SW_SW_EEEEENS5_IJNS4_10UnderscoreES1F_S1F_EEEEENS5_IJNS4_28SM100_TMA_2SM_LOAD_MULTICASTES1I_EEENS5_IJNS4_14ComposedLayoutINS4_7SwizzleILi2ELi4ELi3EEENS4_18smem_ptr_flag_bitsILi4EEENSN_INS5_IJNSA_ILi8EEESH_EEENS5_IJSH_SD_EEEEEEENSN_INS5_IJNS5_IJNS5_IJSP_SD_EEENS5_IJSO_SC_EEEEEESD_NS5_IJSC_SD_EEEEEENS5_IJNS5_IJNS5_IJSU_SY_EEESX_EEESW_NS5_IJSC_SY_EEEEEEEEEEEvNS4_8identityES1J_S24_vS25_EENS_8epilogue10collective18CollectiveEpilogueINS27_23Sm100TmaWarpSpecializedILi4ELi2ELi32ELb1ELb0EEEJNS5_IJSH_SH_SH_EEENS5_IJNSN_ISH_SD_EENSN_ISO_SD_EEEEENS_10bfloat16_tESM_S2G_SM_NS27_6fusion15FusionCallbacksIS2B_NS2H_17LinearCombinationIS2G_fS2G_fLNS_15FloatRoundStyleE2EEES2C_S2F_JEEENS4_5SM1004TMEM4LOAD26SM100_TMEM_LOAD_32dp32b32xENS4_13SM90_TMA_LOADENS1K_IS1M_NS1N_ILi16EEENSN_INS5_IJS1P_SO_EEENS5_IJSO_SD_EEEEEEENS4_39AutoVectorizingCopyWithAssumedAlignmentILi128EEENS4_14SM90_TMA_STOREES2W_S2Y_S2Y_EEEvvEEEEvNT_6ParamsE,"",@"SHT_CUDA_INFO"
	.sectionflags	@""
	.align	4


	//----- nvinfo : EIATTR_CUDA_API_VERSION
	.align		4
        /*0000*/ 	.byte	0x04, 0x37
        /*0002*/ 	.short	(.L_31 - .L_30)
.L_30:
        /*0004*/ 	.word	0x00000082


	//----- nvinfo : EIATTR_KPARAM_INFO
	.align		4
.L_31:
        /*0008*/ 	.byte	0x04, 0x17
        /*000a*/ 	.short	(.L_33 - .L_32)
.L_32:
        /*000c*/ 	.word	0x00000000
        /*0010*/ 	.short	0x0000
        /*0012*/ 	.short	0x0000
        /*0014*/ 	.byte	0x00, 0xf0, 0x01, 0x30


	//----- nvinfo : EIATTR_AT_ENTRY_FRAGMENTS
	.align		4
.L_33:
        /*0018*/ 	.byte	0x04, 0x4f
        /*001a*/ 	.short	(.L_35 - .L_34)


	//   ....[0]....
.L_34:
        /*001c*/ 	.word	0x00000007


	//----- nvinfo : EIATTR_RESERVED_SMEM_USED
	.align		4
.L_35:
        /*0020*/ 	.byte	0x01, 0x41
	.zero		2


	//----- nvinfo : EIATTR_SPARSE_MMA_MASK
	.align		4
        /*0024*/ 	.byte	0x03, 0x50
        /*0026*/ 	.short	0x0000


	//----- nvinfo : EIATTR_TCGEN05_2CTA_USED
	.align		4
        /*0028*/ 	.byte	0x01, 0x52
	.zero		2


	//----- nvinfo : EIATTR_MAXREG_COUNT
	.align		4
        /*002c*/ 	.byte	0x03, 0x1b
        /*002e*/ 	.short	0x00ff


	//----- nvinfo : EIATTR_NUM_BARRIERS
	.align		4
        /*0030*/ 	.byte	0x02, 0x4c
        /*0032*/ 	.byte	0x07
	.zero		1


	//----- nvinfo : EIATTR_EXTERNS
	.align		4
        /*0034*/ 	.byte	0x04, 0x0f
        /*0036*/ 	.short	(.L_37 - .L_36)


	//   ....[0]....
	.align		4
.L_36:
        /*0038*/ 	.word	index@(__assertfail)


	//----- nvinfo : EIATTR_MERCURY_ISA_VERSION
	.align		4
.L_37:
        /*003c*/ 	.byte	0x03, 0x5f
        /*003e*/ 	.short	0x0101


	//----- nvinfo : EIATTR_INT_WARP_WIDE_INSTR_OFFSETS
	.align		4
        /*0040*/ 	.byte	0x04, 0x31
        /*0042*/ 	.short	(.L_39 - .L_38)


	//   ....[0]....
.L_38:
        /*0044*/ 	.word	0x00000ef0


	//   ....[1]....
        /*0048*/ 	.word	0x00000f90


	//   ....[2]....
        /*004c*/ 	.word	0x00004f40


	//   ....[3]....
        /*0050*/ 	.word	0x00004f60


	//   ....[4]....
        /*0054*/ 	.word	0x00004f90


	//   ....[5]....
        /*0058*/ 	.word	0x00005ad0


	//   ....[6]....
        /*005c*/ 	.word	0x00005b40


	//   ....[7]....
        /*0060*/ 	.word	0x00005c30


	//   ....[8]....
        /*0064*/ 	.word	0x00005cb0


	//   ....[9]....
        /*0068*/ 	.word	0x00005db0


	//   ....[10]....
        /*006c*/ 	.word	0x00005e30


	//   ....[11]....
        /*0070*/ 	.word	0x00005f20


	//   ....[12]....
        /*0074*/ 	.word	0x00005fd0


	//----- nvinfo : EIATTR_COOP_GROUP_MASK_REGIDS
	.align		4
.L_39:
        /*0078*/ 	.byte	0x04, 0x29
        /*007a*/ 	.short	(.L_41 - .L_40)


	//   ....[0]....
.L_40:
        /*007c*/ 	.word	0xffffffff


	//   ....[1]....
        /*0080*/ 	.word	0xffffffff


	//   ....[2]....
        /*0084*/ 	.word	0xffffffff


	//   ....[3]....
        /*0088*/ 	.word	0xffffffff


	//   ....[4]....
        /*008c*/ 	.word	0xffffffff


	//   ....[5]....
        /*0090*/ 	.word	0xffffffff


	//   ....[6]....
        /*0094*/ 	.word	0xffffffff


	//   ....[7]....
        /*0098*/ 	.word	0xffffffff


	//   ....[8]....
        /*009c*/ 	.word	0xffffffff


	//   ....[9]....
        /*00a0*/ 	.word	0xffffffff


	//   ....[10]....
        /*00a4*/ 	.word	0xffffffff


	//   ....[11]....
        /*00a8*/ 	.word	0xffffffff


	//   ....[12]....
        /*00ac*/ 	.word	0xffffffff


	//   ....[13]....
        /*00b0*/ 	.word	0xffffffff


	//----- nvinfo : EIATTR_COOP_GROUP_INSTR_OFFSETS
	.align		4
.L_41:
        /*00b4*/ 	.byte	0x04, 0x28
        /*00b6*/ 	.short	(.L_43 - .L_42)


	//   ....[0]....
.L_42:
        /*00b8*/ 	.word	0x000000b0


	//   ....[1]....
        /*00bc*/ 	.word	0x00000570


	//   ....[2]....
        /*00c0*/ 	.word	0x000008a0


	//   ....[3]....
        /*00c4*/ 	.word	0x00000a30


	//   ....[4]....
        /*00c8*/ 	.word	0x00000b20


	//   ....[5]....
        /*00cc*/ 	.word	0x00000c80


	//   ....[6]....
        /*00d0*/ 	.word	0x00000dd0


	//   ....[7]....
        /*00d4*/ 	.word	0x00001010


	//   ....[8]....
        /*00d8*/ 	.word	0x000028e0


	//   ....[9]....
        /*00dc*/ 	.word	0x00003d30


	//   ....[10]....
        /*00e0*/ 	.word	0x00004200


	//   ....[11]....
        /*00e4*/ 	.word	0x00004230


	//   ....[12]....
        /*00e8*/ 	.word	0x00004e40


	//   ....[13]....
        /*00ec*/ 	.word	0x00005050


	//----- nvinfo : EIATTR_VRC_CTA_INIT_COUNT
	.align		4
.L_43:
        /*00f0*/ 	.byte	0x02, 0x4a
        /*00f2*/ 	.byte	0x80
	.zero		1


	//----- nvinfo : EIATTR_SYSCALL_OFFSETS
	.align		4
        /*00f4*/ 	.byte	0x04, 0x46
        /*00f6*/ 	.short	(.L_45 - .L_44)


	//   ....[0]....
.L_44:
        /*00f8*/ 	.word	0x00006c20


	//   ....[1]....
        /*00fc*/ 	.word	0x00006d10


	//   ....[2]....
        /*0100*/ 	.word	0x00007470


	//   ....[3]....
        /*0104*/ 	.word	0x000080f0


	//   ....[4]....
        /*0108*/ 	.word	0x00008d50


	//   ....[5]....
        /*010c*/ 	.word	0x000099b0


	//----- nvinfo : EIATTR_MBARRIER_INSTR_OFFSETS
	.align		4
.L_45:
        /*0110*/ 	.byte	0x04, 0x39
        /*0112*/ 	.short	(.L_47 - .L_46)


	//   ....[0]....
.L_46:
        /*0114*/ 	.word	0x000006c0
        /*0118*/ 	.word	0x000000ff
        /*011c*/ 	.word	0x00000000
        /*0120*/ 	.short	0x0100
        /*0122*/ 	.byte	0x04
	.zero		1


	//   ....[1]....
        /*0124*/ 	.word	0x000006d0
        /*0128*/ 	.word	0x000000ff
        /*012c*/ 	.word	0x00000070
        /*0130*/ 	.short	0x0100
        /*0132*/ 	.byte	0x04
	.zero		1


	//   ....[2]....
        /*0134*/ 	.word	0x000006e0
        /*0138*/ 	.word	0x000000ff
        /*013c*/ 	.word	0x00000008
        /*0140*/ 	.short	0x0100
        /*0142*/ 	.byte	0x04
	.zero		1


	//   ....[3]....
        /*0144*/ 	.word	0x000006f0
        /*0148*/ 	.word	0x000000ff
        /*014c*/ 	.word	0x00000078
        /*0150*/ 	.short	0x0100
        /*0152*/ 	.byte	0x04
	.zero		1


	//   ....[4]....
        /*0154*/ 	.word	0x00000700
        /*0158*/ 	.word	0x000000ff
        /*015c*/ 	.word	0x00000010
        /*0160*/ 	.short	0x0100
        /*0162*/ 	.byte	0x04
	.zero		1


	//   ....[5]....
        /*0164*/ 	.word	0x00000710
        /*0168*/ 	.word	0x000000ff
        /*016c*/ 	.word	0x00000080
        /*0170*/ 	.short	0x0100
        /*0172*/ 	.byte	0x04
	.zero		1


	//   ....[6]....
        /*0174*/ 	.word	0x00000720
        /*0178*/ 	.word	0x000000ff
        /*017c*/ 	.word	0x00000018
        /*0180*/ 	.short	0x0100
        /*0182*/ 	.byte	0x04
	.zero		1


	//   ....[7]....
        /*0184*/ 	.word	0x00000730
        /*0188*/ 	.word	0x000000ff
        /*018c*/ 	.word	0x00000088
        /*0190*/ 	.short	0x0100
        /*0192*/ 	.byte	0x04
	.zero		1


	//   ....[8]....
        /*0194*/ 	.word	0x00000740
        /*0198*/ 	.word	0x000000ff
        /*019c*/ 	.word	0x00000020
        /*01a0*/ 	.short	0x0100
        /*01a2*/ 	.byte	0x04
	.zero		1


	//   ....[9]....
        /*01a4*/ 	.word	0x00000750
        /*01a8*/ 	.word	0x000000ff
        /*01ac*/ 	.word	0x00000090
        /*01b0*/ 	.short	0x0100
        /*01b2*/ 	.byte	0x04
	.zero		1


	//   ....[10]....
        /*01b4*/ 	.word	0x00000760
        /*01b8*/ 	.word	0x000000ff
        /*01bc*/ 	.word	0x00000028
        /*01c0*/ 	.short	0x0100
        /*01c2*/ 	.byte	0x04
	.zero		1


	//   ....[11]....
        /*01c4*/ 	.word	0x00000770
        /*01c8*/ 	.word	0x000000ff
        /*01cc*/ 	.word	0x00000098
        /*01d0*/ 	.short	0x0100
        /*01d2*/ 	.byte	0x04
	.zero		1


	//   ....[12]....
        /*01d4*/ 	.word	0x00000780
        /*01d8*/ 	.word	0x000000ff
        /*01dc*/ 	.word	0x00000030
        /*01e0*/ 	.short	0x0100
        /*01e2*/ 	.byte	0x04
	.zero		1


	//   ....[13]....
        /*01e4*/ 	.word	0x00000790
        /*01e8*/ 	.word	0x000000ff
        /*01ec*/ 	.word	0x000000a0
        /*01f0*/ 	.short	0x0100
        /*01f2*/ 	.byte	0x04
	.zero		1


	//   ....[14]....
        /*01f4*/ 	.word	0x000007a0
        /*01f8*/ 	.word	0x000000ff
        /*01fc*/ 	.word	0x00000038
        /*0200*/ 	.short	0x0100
        /*0202*/ 	.byte	0x04
	.zero		1


	//   ....[15]....
        /*0204*/ 	.word	0x000007b0
        /*0208*/ 	.word	0x000000ff
        /*020c*/ 	.word	0x000000a8
        /*0210*/ 	.short	0x0100
        /*0212*/ 	.byte	0x04
	.zero		1


	//   ....[16]....
        /*0214*/ 	.word	0x000007c0
        /*0218*/ 	.word	0x000000ff
        /*021c*/ 	.word	0x00000040
        /*0220*/ 	.short	0x0100
        /*0222*/ 	.byte	0x04
	.zero		1


	//   ....[17]....
        /*0224*/ 	.word	0x000007d0
        /*0228*/ 	.word	0x000000ff
        /*022c*/ 	.word	0x000000b0
        /*0230*/ 	.short	0x0100
        /*0232*/ 	.byte	0x04
	.zero		1


	//   ....[18]....
        /*0234*/ 	.word	0x000007e0
        /*0238*/ 	.word	0x000000ff
        /*023c*/ 	.word	0x00000048
        /*0240*/ 	.short	0x0100
        /*0242*/ 	.byte	0x04
	.zero		1


	//   ....[19]....
        /*0244*/ 	.word	0x000007f0
        /*0248*/ 	.word	0x000000ff
        /*024c*/ 	.word	0x000000b8
        /*0250*/ 	.short	0x0100
        /*0252*/ 	.byte	0x04
	.zero		1


	//   ....[20]....
        /*0254*/ 	.word	0x00000800
        /*0258*/ 	.word	0x000000ff
        /*025c*/ 	.word	0x00000050
        /*0260*/ 	.short	0x0100
        /*0262*/ 	.byte	0x04
	.zero		1


	//   ....[21]....
        /*0264*/ 	.word	0x00000810
        /*0268*/ 	.word	0x000000ff
        /*026c*/ 	.word	0x000000c0
        /*0270*/ 	.short	0x0100
        /*0272*/ 	.byte	0x04
	.zero		1


	//   ....[22]....
        /*0274*/ 	.word	0x00000820
        /*0278*/ 	.word	0x000000ff
        /*027c*/ 	.word	0x00000058
        /*0280*/ 	.short	0x0100
        /*0282*/ 	.byte	0x04
	.zero		1


	//   ....[23]....
        /*0284*/ 	.word	0x00000830
        /*0288*/ 	.word	0x000000ff
        /*028c*/ 	.word	0x000000c8
        /*0290*/ 	.short	0x0100
        /*0292*/ 	.byte	0x04
	.zero		1


	//   ....[24]....
        /*0294*/ 	.word	0x00000840
        /*0298*/ 	.word	0x000000ff
        /*029c*/ 	.word	0x00000060
        /*02a0*/ 	.short	0x0100
        /*02a2*/ 	.byte	0x04
	.zero		1


	//   ....[25]....
        /*02a4*/ 	.word	0x00000850
        /*02a8*/ 	.word	0x000000ff
        /*02ac*/ 	.word	0x000000d0
        /*02b0*/ 	.short	0x0100
        /*02b2*/ 	.byte	0x04
	.zero		1


	//   ....[26]....
        /*02b4*/ 	.word	0x00000860
        /*02b8*/ 	.word	0x000000ff
        /*02bc*/ 	.word	0x00000068
        /*02c0*/ 	.short	0x0100
        /*02c2*/ 	.byte	0x04
	.zero		1


	//   ....[27]....
        /*02c4*/ 	.word	0x00000870
        /*02c8*/ 	.word	0x000000ff
        /*02cc*/ 	.word	0x000000d8
        /*02d0*/ 	.short	0x0100
        /*02d2*/ 	.byte	0x04
	.zero		1


	//   ....[28]....
        /*02d4*/ 	.word	0x000009a0
        /*02d8*/ 	.word	0x000000ff
        /*02dc*/ 	.word	0x000000e0
        /*02e0*/ 	.short	0x0100
        /*02e2*/ 	.byte	0x04
	.zero		1


	//   ....[29]....
        /*02e4*/ 	.word	0x000009b0
        /*02e8*/ 	.word	0x000000ff
        /*02ec*/ 	.word	0x00000100
        /*02f0*/ 	.short	0x0100
        /*02f2*/ 	.byte	0x04
	.zero		1


	//   ....[30]....
        /*02f4*/ 	.word	0x000009c0
        /*02f8*/ 	.word	0x000000ff
        /*02fc*/ 	.word	0x000000e8
        /*0300*/ 	.short	0x0100
        /*0302*/ 	.byte	0x04
	.zero		1


	//   ....[31]....
        /*0304*/ 	.word	0x000009d0
        /*0308*/ 	.word	0x000000ff
        /*030c*/ 	.word	0x00000108
        /*0310*/ 	.short	0x0100
        /*0312*/ 	.byte	0x04
	.zero		1


	//   ....[32]....
        /*0314*/ 	.word	0x000009e0
        /*0318*/ 	.word	0x000000ff
        /*031c*/ 	.word	0x000000f0
        /*0320*/ 	.short	0x0100
        /*0322*/ 	.byte	0x04
	.zero		1


	//   ....[33]....
        /*0324*/ 	.word	0x000009f0
        /*0328*/ 	.word	0x000000ff
        /*032c*/ 	.word	0x00000110
        /*0330*/ 	.short	0x0100
        /*0332*/ 	.byte	0x04
	.zero		1


	//   ....[34]....
        /*0334*/ 	.word	0x00000a00
        /*0338*/ 	.word	0x000000ff
        /*033c*/ 	.word	0x000000f8
        /*0340*/ 	.short	0x0100
        /*0342*/ 	.byte	0x04
	.zero		1


	//   ....[35]....
        /*0344*/ 	.word	0x00000a10
        /*0348*/ 	.word	0x000000ff
        /*034c*/ 	.word	0x00000118
        /*0350*/ 	.short	0x0100
        /*0352*/ 	.byte	0x04
	.zero		1


	//   ....[36]....
        /*0354*/ 	.word	0x00000af0
        /*0358*/ 	.word	0x000000ff
        /*035c*/ 	.word	0x00000120
        /*0360*/ 	.short	0x0100
        /*0362*/ 	.byte	0x06
	.zero		1


	//   ....[37]....
        /*0364*/ 	.word	0x00000b00
        /*0368*/ 	.word	0x000000ff
        /*036c*/ 	.word	0x00000128
        /*0370*/ 	.short	0x0100
        /*0372*/ 	.byte	0x06
	.zero		1


	//   ....[38]....
        /*0374*/ 	.word	0x00000c30
        /*0378*/ 	.word	0x000000ff
        /*037c*/ 	.word	0x00000130
        /*0380*/ 	.short	0x0100
        /*0382*/ 	.byte	0x06
	.zero		1


	//   ....[39]....
        /*0384*/ 	.word	0x00000c40
        /*0388*/ 	.word	0x000000ff
        /*038c*/ 	.word	0x00000140
        /*0390*/ 	.short	0x0100
        /*0392*/ 	.byte	0x06
	.zero		1


	//   ....[40]....
        /*0394*/ 	.word	0x00000c50
        /*0398*/ 	.word	0x000000ff
        /*039c*/ 	.word	0x00000138
        /*03a0*/ 	.short	0x0100
        /*03a2*/ 	.byte	0x06
	.zero		1


	//   ....[41]....
        /*03a4*/ 	.word	0x00000c60
        /*03a8*/ 	.word	0x000000ff
        /*03ac*/ 	.word	0x00000148
        /*03b0*/ 	.short	0x0100
        /*03b2*/ 	.byte	0x06
	.zero		1


	//   ....[42]....
        /*03b4*/ 	.word	0x00000d80
        /*03b8*/ 	.word	0x000000ff
        /*03bc*/ 	.word	0x00000150
        /*03c0*/ 	.short	0x0100
        /*03c2*/ 	.byte	0x04
	.zero		1


	//   ....[43]....
        /*03c4*/ 	.word	0x00000d90
        /*03c8*/ 	.word	0x000000ff
        /*03cc*/ 	.word	0x00000160
        /*03d0*/ 	.short	0x0100
        /*03d2*/ 	.byte	0x04
	.zero		1


	//   ....[44]....
        /*03d4*/ 	.word	0x00000da0
        /*03d8*/ 	.word	0x000000ff
        /*03dc*/ 	.word	0x00000158
        /*03e0*/ 	.short	0x0100
        /*03e2*/ 	.byte	0x04
	.zero		1


	//   ....[45]....
        /*03e4*/ 	.word	0x00000db0
        /*03e8*/ 	.word	0x000000ff
        /*03ec*/ 	.word	0x00000168
        /*03f0*/ 	.short	0x0100
        /*03f2*/ 	.byte	0x04
	.zero		1


	//   ....[46]....
        /*03f4*/ 	.word	0x00000ea0
        /*03f8*/ 	.word	0x000000ff
        /*03fc*/ 	.word	0x00000170
        /*0400*/ 	.short	0x0100
        /*0402*/ 	.byte	0x04
	.zero		1


	//   ....[47]....
        /*0404*/ 	.word	0x00000eb0
        /*0408*/ 	.word	0x000000ff
        /*040c*/ 	.word	0x00000180
        /*0410*/ 	.short	0x0100
        /*0412*/ 	.byte	0x04
	.zero		1


	//   ....[48]....
        /*0414*/ 	.word	0x00000ec0
        /*0418*/ 	.word	0x000000ff
        /*041c*/ 	.word	0x00000178
        /*0420*/ 	.short	0x0100
        /*0422*/ 	.byte	0x04
	.zero		1


	//   ....[49]....
        /*0424*/ 	.word	0x00000ed0
        /*0428*/ 	.word	0x000000ff
        /*042c*/ 	.word	0x00000188
        /*0430*/ 	.short	0x0100
        /*0432*/ 	.byte	0x04
	.zero		1


	//   ....[50]....
        /*0434*/ 	.word	0x00000fd0
        /*0438*/ 	.word	0x000000ff
        /*043c*/ 	.word	0x00000190
        /*0440*/ 	.short	0x0100
        /*0442*/ 	.byte	0x06
	.zero		1


	//   ....[51]....
        /*0444*/ 	.word	0x00001dd0
        /*0448*/ 	.word	0x00000003
        /*044c*/ 	.word	0x00000180
        /*0450*/ 	.short	0x010a
        /*0452*/ 	.byte	0xff
	.zero		1


	//   ....[52]....
        /*0454*/ 	.word	0x00001e00
        /*0458*/ 	.word	0x00000003
        /*045c*/ 	.word	0x00000170
        /*0460*/ 	.short	0x0101
        /*0462*/ 	.byte	0xff
	.zero		1


	//   ....[53]....
        /*0464*/ 	.word	0x00001ed0
        /*0468*/ 	.word	0x000000ff
        /*046c*/ 	.word	0x00000070
        /*0470*/ 	.short	0x010a
        /*0472*/ 	.byte	0x04
	.zero		1


	//   ....[54]....
        /*0474*/ 	.word	0x00001fd0
        /*0478*/ 	.word	0x000000ff
        /*047c*/ 	.word	0x00000070
        /*0480*/ 	.short	0x010a
        /*0482*/ 	.byte	0x05
	.zero		1


	//   ....[55]....
        /*0484*/ 	.word	0x00002140
        /*0488*/ 	.word	0x000000ff
        /*048c*/ 	.word	0x00000070
        /*0490*/ 	.short	0x010a
        /*0492*/ 	.byte	0x07
	.zero		1


	//   ....[56]....
        /*0494*/ 	.word	0x00002410
        /*0498*/ 	.word	0x000000ff
        /*049c*/ 	.word	0x00000128
        /*04a0*/ 	.short	0x0101
        /*04a2*/ 	.byte	0x06
	.zero		1


	//   ....[57]....
        /*04a4*/ 	.word	0x00002430
        /*04a8*/ 	.word	0x000000ff
        /*04ac*/ 	.word	0x00000070
        /*04b0*/ 	.short	0x010a
        /*04b2*/ 	.byte	0x04
	.zero		1


	//   ....[58]....
        /*04b4*/ 	.word	0x000024b0
        /*04b8*/ 	.word	0x000000ff
        /*04bc*/ 	.word	0x00000070
        /*04c0*/ 	.short	0x010a
        /*04c2*/ 	.byte	0x07
	.zero		1


	//   ....[59]....
        /*04c4*/ 	.word	0x000025f0
        /*04c8*/ 	.word	0x000000ff
        /*04cc*/ 	.word	0x00000070
        /*04d0*/ 	.short	0x010a
        /*04d2*/ 	.byte	0x04
	.zero		1


	//   ....[60]....
        /*04d4*/ 	.word	0x00002910
        /*04d8*/ 	.word	0x00000003
        /*04dc*/ 	.word	0x00000130
        /*04e0*/ 	.short	0x010a
        /*04e2*/ 	.byte	0xff
	.zero		1


	//   ....[61]....
        /*04e4*/ 	.word	0x00002a60
        /*04e8*/ 	.word	0x00000000
        /*04ec*/ 	.word	0x00000000
        /*04f0*/ 	.short	0x0101
        /*04f2*/ 	.byte	0xff
	.zero		1


	//   ....[62]....
        /*04f4*/ 	.word	0x00003010
        /*04f8*/ 	.word	0x000000ff
        /*04fc*/ 	.word	0x00000000
        /*0500*/ 	.short	0x010a
        /*0502*/ 	.byte	0x04
	.zero		1


	//   ....[63]....
        /*0504*/ 	.word	0x000030a0
        /*0508*/ 	.word	0x000000ff
        /*050c*/ 	.word	0x00000000
        /*0510*/ 	.short	0x010a
        /*0512*/ 	.byte	0x05
	.zero		1


	//   ....[64]....
        /*0514*/ 	.word	0x00003130
        /*0518*/ 	.word	0x000000ff
        /*051c*/ 	.word	0x00000000
        /*0520*/ 	.short	0x010a
        /*0522*/ 	.byte	0x05
	.zero		1


	//   ....[65]....
        /*0524*/ 	.word	0x000031c0
        /*0528*/ 	.word	0x000000ff
        /*052c*/ 	.word	0x00000000
        /*0530*/ 	.short	0x010a
        /*0532*/ 	.byte	0x05
	.zero		1


	//   ....[66]....
        /*0534*/ 	.word	0x00003250
        /*0538*/ 	.word	0x000000ff
        /*053c*/ 	.word	0x00000000
        /*0540*/ 	.short	0x010a
        /*0542*/ 	.byte	0x05
	.zero		1


	//   ....[67]....
        /*0544*/ 	.word	0x000032e0
        /*0548*/ 	.word	0x000000ff
        /*054c*/ 	.word	0x00000000
        /*0550*/ 	.short	0x010a
        /*0552*/ 	.byte	0x05
	.zero		1


	//   ....[68]....
        /*0554*/ 	.word	0x00003370
        /*0558*/ 	.word	0x000000ff
        /*055c*/ 	.word	0x00000000
        /*0560*/ 	.short	0x010a
        /*0562*/ 	.byte	0x05
	.zero		1


	//   ....[69]....
        /*0564*/ 	.word	0x00003400
        /*0568*/ 	.word	0x000000ff
        /*056c*/ 	.word	0x00000000
        /*0570*/ 	.short	0x010a
        /*0572*/ 	.byte	0x05
	.zero		1


	//   ....[70]....
        /*0574*/ 	.word	0x00003490
        /*0578*/ 	.word	0x000000ff
        /*057c*/ 	.word	0x00000000
        /*0580*/ 	.short	0x010a
        /*0582*/ 	.byte	0x05
	.zero		1


	//   ....[71]....
        /*0584*/ 	.word	0x00003520
        /*0588*/ 	.word	0x000000ff
        /*058c*/ 	.word	0x00000000
        /*0590*/ 	.short	0x010a
        /*0592*/ 	.byte	0x05
	.zero		1


	//   ....[72]....
        /*0594*/ 	.word	0x000035b0
        /*0598*/ 	.word	0x000000ff
        /*059c*/ 	.word	0x00000000
        /*05a0*/ 	.short	0x010a
        /*05a2*/ 	.byte	0x05
	.zero		1


	//   ....[73]....
        /*05a4*/ 	.word	0x00003640
        /*05a8*/ 	.word	0x000000ff
        /*05ac*/ 	.word	0x00000000
        /*05b0*/ 	.short	0x010a
        /*05b2*/ 	.byte	0x05
	.zero		1


	//   ....[74]....
        /*05b4*/ 	.word	0x000036d0
        /*05b8*/ 	.word	0x000000ff
        /*05bc*/ 	.word	0x00000000
        /*05c0*/ 	.short	0x010a
        /*05c2*/ 	.byte	0x05
	.zero		1


	//   ....[75]....
        /*05c4*/ 	.word	0x00003770
        /*05c8*/ 	.word	0x00000000
        /*05cc*/ 	.word	0x00000000
        /*05d0*/ 	.short	0x010a
        /*05d2*/ 	.byte	0xff
	.zero		1


	//   ....[76]....
        /*05d4*/ 	.word	0x00003890
        /*05d8*/ 	.word	0x00000002
        /*05dc*/ 	.word	0x00000170
        /*05e0*/ 	.short	0x010a
        /*05e2*/ 	.byte	0xff
	.zero		1


	//   ....[77]....
        /*05e4*/ 	.word	0x000038f0
        /*05e8*/ 	.word	0x00000004
        /*05ec*/ 	.word	0x00000000
        /*05f0*/ 	.short	0x0101
        /*05f2*/ 	.byte	0xff
	.zero		1


	//   ....[78]....
        /*05f4*/ 	.word	0x00003910
        /*05f8*/ 	.word	0x000000ff
        /*05fc*/ 	.word	0x00000140
        /*0600*/ 	.short	0x010a
        /*0602*/ 	.byte	0x04
	.zero		1


	//   ....[79]....
        /*0604*/ 	.word	0x00003a30
        /*0608*/ 	.word	0x00000002
        /*060c*/ 	.word	0x00000130
        /*0610*/ 	.short	0x010a
        /*0612*/ 	.byte	0xff
	.zero		1


	//   ....[80]....
        /*0614*/ 	.word	0x00003b40
        /*0618*/ 	.word	0x00000002
        /*061c*/ 	.word	0x00000000
        /*0620*/ 	.short	0x0101
        /*0622*/ 	.byte	0xff
	.zero		1


	//   ....[81]....
        /*0624*/ 	.word	0x00003bd0
        /*0628*/ 	.word	0x000000ff
        /*062c*/ 	.word	0x00000140
        /*0630*/ 	.short	0x0106
        /*0632*/ 	.byte	0x04
	.zero		1


	//   ....[82]....
        /*0634*/ 	.word	0x00003bf0
        /*0638*/ 	.word	0x000000ff
        /*063c*/ 	.word	0x00000140
        /*0640*/ 	.short	0x010a
        /*0642*/ 	.byte	0x04
	.zero		1


	//   ....[83]....
        /*0644*/ 	.word	0x00003c80
        /*0648*/ 	.word	0x000000ff
        /*064c*/ 	.word	0x00000140
        /*0650*/ 	.short	0x0106
        /*0652*/ 	.byte	0x07
	.zero		1


	//   ....[84]....
        /*0654*/ 	.word	0x00003cc0
        /*0658*/ 	.word	0x00000000
        /*065c*/ 	.word	0x00000140
        /*0660*/ 	.short	0x010a
        /*0662*/ 	.byte	0xff
	.zero		1


	//   ....[85]....
        /*0664*/ 	.word	0x00003f00
        /*0668*/ 	.word	0x000000ff
        /*066c*/ 	.word	0x00000008
        /*0670*/ 	.short	0x010a
        /*0672*/ 	.byte	0x05
	.zero		1


	//   ....[86]....
        /*0674*/ 	.word	0x00003f20
        /*0678*/ 	.word	0x000000ff
        /*067c*/ 	.word	0x00000008
        /*0680*/ 	.short	0x010a
        /*0682*/ 	.byte	0x05
	.zero		1


	//   ....[87]....
        /*0684*/ 	.word	0x000040b0
        /*0688*/ 	.word	0x000000ff
        /*068c*/ 	.word	0x00000008
        /*0690*/ 	.short	0x010a
        /*0692*/ 	.byte	0x05
	.zero		1


	//   ....[88]....
        /*0694*/ 	.word	0x000040d0
        /*0698*/ 	.word	0x000000ff
        /*069c*/ 	.word	0x00000008
        /*06a0*/ 	.short	0x010a
        /*06a2*/ 	.byte	0x05
	.zero		1


	//   ....[89]....
        /*06a4*/ 	.word	0x00004190
        /*06a8*/ 	.word	0x000000ff
        /*06ac*/ 	.word	0x00000000
        /*06b0*/ 	.short	0x0101
        /*06b2*/ 	.byte	0x04
	.zero		1


	//   ....[90]....
        /*06b4*/ 	.word	0x00004610
        /*06b8*/ 	.word	0x00000000
        /*06bc*/ 	.word	0x00000130
        /*06c0*/ 	.short	0x010a
        /*06c2*/ 	.byte	0xff
	.zero		1


	//   ....[91]....
        /*06c4*/ 	.word	0x000046d0
        /*06c8*/ 	.word	0x00000000
        /*06cc*/ 	.word	0x00000000
        /*06d0*/ 	.short	0x0101
        /*06d2*/ 	.byte	0xff
	.zero		1


	//   ....[92]....
        /*06d4*/ 	.word	0x00004790
        /*06d8*/ 	.word	0x000000ff
        /*06dc*/ 	.word	0x00000000
        /*06e0*/ 	.short	0x010a
        /*06e2*/ 	.byte	0x04
	.zero		1


	//   ....[93]....
        /*06e4*/ 	.word	0x000047a0
        /*06e8*/ 	.word	0x000000ff
        /*06ec*/ 	.word	0x00000160
        /*06f0*/ 	.short	0x010a
        /*06f2*/ 	.byte	0x28
	.zero		1


	//   ....[94]....
        /*06f4*/ 	.word	0x00004850
        /*06f8*/ 	.word	0x000000ff
        /*06fc*/ 	.word	0x00000000
        /*0700*/ 	.short	0x010a
        /*0702*/ 	.byte	0x07
	.zero		1


	//   ....[95]....
        /*0704*/ 	.word	0x00004980
        /*0708*/ 	.word	0x000000ff
        /*070c*/ 	.word	0x00000000
        /*0710*/ 	.short	0x010a
        /*0712*/ 	.byte	0x04
	.zero		1


	//   ....[96]....
        /*0714*/ 	.word	0x00004c50
        /*0718*/ 	.word	0x000000ff
        /*071c*/ 	.word	0x00000000
        /*0720*/ 	.short	0x010a
        /*0722*/ 	.byte	0x04
	.zero		1


	//   ....[97]....
        /*0724*/ 	.word	0x00004cf0
        /*0728*/ 	.word	0x00000000
        /*072c*/ 	.word	0x00000000
        /*0730*/ 	.short	0x010a
        /*0732*/ 	.byte	0xff
	.zero		1


	//   ....[98]....
        /*0734*/ 	.word	0x00004d30
        /*0738*/ 	.word	0x00000000
        /*073c*/ 	.word	0x00000000
        /*0740*/ 	.short	0x010a
        /*0742*/ 	.byte	0xff
	.zero		1


	//   ....[99]....
        /*0744*/ 	.word	0x00004da0
        /*0748*/ 	.word	0x000000ff
        /*074c*/ 	.word	0x00000000
        /*0750*/ 	.short	0x0101
        /*0752*/ 	.byte	0x04
	.zero		1


	//   ....[100]....
        /*0754*/ 	.word	0x00004de0
        /*0758*/ 	.word	0x000000ff
        /*075c*/ 	.word	0x00000190
        /*0760*/ 	.short	0x010a
        /*0762*/ 	.byte	0x16
	.zero		1


	//   ....[101]....
        /*0764*/ 	.word	0x00004e30
        /*0768*/ 	.word	0x000000ff
        /*076c*/ 	.word	0x00000000
        /*0770*/ 	.short	0x0101
        /*0772*/ 	.byte	0x04
	.zero		1


	//   ....[102]....
        /*0774*/ 	.word	0x000052d0
        /*0778*/ 	.word	0x0000000c
        /*077c*/ 	.word	0x00000130
        /*0780*/ 	.short	0x010a
        /*0782*/ 	.byte	0xff
	.zero		1


	//   ....[103]....
        /*0784*/ 	.word	0x00005440
        /*0788*/ 	.word	0x00000000
        /*078c*/ 	.word	0x00000000
        /*0790*/ 	.short	0x0101
        /*0792*/ 	.byte	0xff
	.zero		1


	//   ....[104]....
        /*0794*/ 	.word	0x000058d0
        /*0798*/ 	.word	0x000000ff
        /*079c*/ 	.word	0x00000128
        /*07a0*/ 	.short	0x010a
        /*07a2*/ 	.byte	0x15
	.zero		1


	//   ....[105]....
        /*07a4*/ 	.word	0x00005a50
        /*07a8*/ 	.word	0x000000ff
        /*07ac*/ 	.word	0x00000100
        /*07b0*/ 	.short	0x010a
        /*07b2*/ 	.byte	0x15
	.zero		1


	//   ....[106]....
        /*07b4*/ 	.word	0x00005be0
        /*07b8*/ 	.word	0x000000ff
        /*07bc*/ 	.word	0x000000e0
        /*07c0*/ 	.short	0x010b
        /*07c2*/ 	.byte	0x15
	.zero		1


	//   ....[107]....
        /*07c4*/ 	.word	0x00005bf0
        /*07c8*/ 	.word	0x000000ff
        /*07cc*/ 	.word	0x00000000
        /*07d0*/ 	.short	0x0101
        /*07d2*/ 	.byte	0x06
	.zero		1


	//   ....[108]....
        /*07d4*/ 	.word	0x00005c00
        /*07d8*/ 	.word	0x000000ff
        /*07dc*/ 	.word	0x00000108
        /*07e0*/ 	.short	0x010a
        /*07e2*/ 	.byte	0x15
	.zero		1


	//   ....[109]....
        /*07e4*/ 	.word	0x00005d60
        /*07e8*/ 	.word	0x000000ff
        /*07ec*/ 	.word	0x000000e8
        /*07f0*/ 	.short	0x010b
        /*07f2*/ 	.byte	0x15
	.zero		1


	//   ....[110]....
        /*07f4*/ 	.word	0x00005d70
        /*07f8*/ 	.word	0x000000ff
        /*07fc*/ 	.word	0x00000000
        /*0800*/ 	.short	0x0101
        /*0802*/ 	.byte	0x06
	.zero		1


	//   ....[111]....
        /*0804*/ 	.word	0x00005d80
        /*0808*/ 	.word	0x000000ff
        /*080c*/ 	.word	0x00000110
        /*0810*/ 	.short	0x010a
        /*0812*/ 	.byte	0x15
	.zero		1


	//   ....[112]....
        /*0814*/ 	.word	0x00005ed0
        /*0818*/ 	.word	0x000000ff
        /*081c*/ 	.word	0x000000f0
        /*0820*/ 	.short	0x010b
        /*0822*/ 	.byte	0x15
	.zero		1


	//   ....[113]....
        /*0824*/ 	.word	0x00005ee0
        /*0828*/ 	.word	0x000000ff
        /*082c*/ 	.word	0x00000000
        /*0830*/ 	.short	0x0101
        /*0832*/ 	.byte	0x06
	.zero		1


	//   ....[114]....
        /*0834*/ 	.word	0x00005ef0
        /*0838*/ 	.word	0x000000ff
        /*083c*/ 	.word	0x00000118
        /*0840*/ 	.short	0x010a
        /*0842*/ 	.byte	0x15
	.zero		1


	//   ....[115]....
        /*0844*/ 	.word	0x000060d0
        /*0848*/ 	.word	0x000000ff
        /*084c*/ 	.word	0x000000f8
        /*0850*/ 	.short	0x010b
        /*0852*/ 	.byte	0x15
	.zero		1


	//   ....[116]....
        /*0854*/ 	.word	0x000060e0
        /*0858*/ 	.word	0x000000ff
        /*085c*/ 	.word	0x00000000
        /*0860*/ 	.short	0x0101
        /*0862*/ 	.byte	0x2e
	.zero		1


	//   ....[117]....
        /*0864*/ 	.word	0x00006120
        /*0868*/ 	.word	0x000000ff
        /*086c*/ 	.word	0x00000100
        /*0870*/ 	.short	0x010a
        /*0872*/ 	.byte	0x15
	.zero		1


	//   ....[118]....
        /*0874*/ 	.word	0x00006140
        /*0878*/ 	.word	0x000000ff
        /*087c*/ 	.word	0x00000108
        /*0880*/ 	.short	0x010a
        /*0882*/ 	.byte	0x15
	.zero		1


	//   ....[119]....
        /*0884*/ 	.word	0x00006160
        /*0888*/ 	.word	0x000000ff
        /*088c*/ 	.word	0x00000110
        /*0890*/ 	.short	0x010a
        /*0892*/ 	.byte	0x15
	.zero		1


	//   ....[120]....
        /*0894*/ 	.word	0x000061a0
        /*0898*/ 	.word	0x00000000
        /*089c*/ 	.word	0x00000118
        /*08a0*/ 	.short	0x010a
        /*08a2*/ 	.byte	0xff
	.zero		1


	//   ....[121]....
        /*08a4*/ 	.word	0x000064b0
        /*08a8*/ 	.word	0x00000003
        /*08ac*/ 	.word	0x00000130
        /*08b0*/ 	.short	0x010a
        /*08b2*/ 	.byte	0xff
	.zero		1


	//   ....[122]....
        /*08b4*/ 	.word	0x00006630
        /*08b8*/ 	.word	0x00000000
        /*08bc*/ 	.word	0x00000000
        /*08c0*/ 	.short	0x0101
        /*08c2*/ 	.byte	0xff
	.zero		1


	//   ....[123]....
        /*08c4*/ 	.word	0x00007150
        /*08c8*/ 	.word	0x000000ff
        /*08cc*/ 	.word	0x000000e0
        /*08d0*/ 	.short	0x010a
        /*08d2*/ 	.byte	0x2b
	.zero		1


	//   ....[124]....
        /*08d4*/ 	.word	0x00007170
        /*08d8*/ 	.word	0x00000064
        /*08dc*/ 	.word	0x00000150
        /*08e0*/ 	.short	0x010a
        /*08e2*/ 	.byte	0xff
	.zero		1


	//   ....[125]....
        /*08e4*/ 	.word	0x00007260
        /*08e8*/ 	.word	0x000000ff
        /*08ec*/ 	.word	0x000000e0
        /*08f0*/ 	.short	0x010a
        /*08f2*/ 	.byte	0x2b
	.zero		1


	//   ....[126]....
        /*08f4*/ 	.word	0x00007350
        /*08f8*/ 	.word	0x00000064
        /*08fc*/ 	.word	0x00000150
        /*0900*/ 	.short	0x010a
        /*0902*/ 	.byte	0xff
	.zero		1


	//   ....[127]....
        /*0904*/ 	.word	0x00007e20
        /*0908*/ 	.word	0x00000000
        /*090c*/ 	.word	0x00000000
        /*0910*/ 	.short	0x0101
        /*0912*/ 	.byte	0xff
	.zero		1


	//   ....[128]....
        /*0914*/ 	.word	0x00007e30
        /*0918*/ 	.word	0x00000003
        /*091c*/ 	.word	0x000000e0
        /*0920*/ 	.short	0x010a
        /*0922*/ 	.byte	0xff
	.zero		1


	//   ....[129]....
        /*0924*/ 	.word	0x00007f10
        /*0928*/ 	.word	0x00000003
        /*092c*/ 	.word	0x000000e0
        /*0930*/ 	.short	0x010a
        /*0932*/ 	.byte	0xff
	.zero		1


	//   ....[130]....
        /*0934*/ 	.word	0x00008a80
        /*0938*/ 	.word	0x0000003d
        /*093c*/ 	.word	0x00000000
        /*0940*/ 	.short	0x0101
        /*0942*/ 	.byte	0xff
	.zero		1


	//   ....[131]....
        /*0944*/ 	.word	0x00008aa0
        /*0948*/ 	.word	0x0000003e
        /*094c*/ 	.word	0x000000e0
        /*0950*/ 	.short	0x010a
        /*0952*/ 	.byte	0xff
	.zero		1


	//   ....[132]....
        /*0954*/ 	.word	0x00008b70
        /*0958*/ 	.word	0x0000003e
        /*095c*/ 	.word	0x000000e0
        /*0960*/ 	.short	0x010a
        /*0962*/ 	.byte	0xff
	.zero		1


	//   ....[133]....
        /*0964*/ 	.word	0x000096e0
        /*0968*/ 	.word	0x0000003d
        /*096c*/ 	.word	0x00000000
        /*0970*/ 	.short	0x0101
        /*0972*/ 	.byte	0xff
	.zero		1


	//   ....[134]....
        /*0974*/ 	.word	0x00009700
        /*0978*/ 	.word	0x0000003e
        /*097c*/ 	.word	0x000000e0
        /*0980*/ 	.short	0x010a
        /*0982*/ 	.byte	0xff
	.zero		1


	//   ....[135]....
        /*0984*/ 	.word	0x000097d0
        /*0988*/ 	.word	0x0000003e
        /*098c*/ 	.word	0x000000e0
        /*0990*/ 	.short	0x010a
        /*0992*/ 	.byte	0xff
	.zero		1


	//   ....[136]....
        /*0994*/ 	.word	0x00009bc0
        /*0998*/ 	.word	0x00000074
        /*099c*/ 	.word	0x00000000
        /*09a0*/ 	.short	0x0101
        /*09a2*/ 	.byte	0xff
	.zero		1


	//   ....[137]....
        /*09a4*/ 	.word	0x0000a390
        /*09a8*/ 	.word	0x00000002
        /*09ac*/ 	.word	0x00000000
        /*09b0*/ 	.short	0x0101
        /*09b2*/ 	.byte	0xff
	.zero		1


	//   ....[138]....
        /*09b4*/ 	.word	0x0000a630
        /*09b8*/ 	.word	0x000000ff
        /*09bc*/ 	.word	0x00000000
        /*09c0*/ 	.short	0x0101
        /*09c2*/ 	.byte	0x06
	.zero		1


	//   ....[139]....
        /*09c4*/ 	.word	0x0000a650
        /*09c8*/ 	.word	0x00000003
        /*09cc*/ 	.word	0x00000180
        /*09d0*/ 	.short	0x010a
        /*09d2*/ 	.byte	0xff
	.zero		1


	//   ....[140]....
        /*09d4*/ 	.word	0x0000a6b0
        /*09d8*/ 	.word	0x00000000
        /*09dc*/ 	.word	0x00000070
        /*09e0*/ 	.short	0x010a
        /*09e2*/ 	.byte	0xff
	.zero		1


	//   ....[141]....
        /*09e4*/ 	.word	0x0000a710
        /*09e8*/ 	.word	0x00000000
        /*09ec*/ 	.word	0x00000070
        /*09f0*/ 	.short	0x010a
        /*09f2*/ 	.byte	0xff
	.zero		1


	//   ....[142]....
        /*09f4*/ 	.word	0x0000a760
        /*09f8*/ 	.word	0x00000003
        /*09fc*/ 	.word	0x00000130
        /*0a00*/ 	.short	0x010a
        /*0a02*/ 	.byte	0xff
	.zero		1


	//   ....[143]....
        /*0a04*/ 	.word	0x0000a7c0
        /*0a08*/ 	.word	0x00000000
        /*0a0c*/ 	.word	0x00000000
        /*0a10*/ 	.short	0x010a
        /*0a12*/ 	.byte	0xff
	.zero		1


	//   ....[144]....
        /*0a14*/ 	.word	0x0000a820
        /*0a18*/ 	.word	0x00000000
        /*0a1c*/ 	.word	0x00000000
        /*0a20*/ 	.short	0x010a
        /*0a22*/ 	.byte	0xff
	.zero		1


	//   ....[145]....
        /*0a24*/ 	.word	0x0000a880
        /*0a28*/ 	.word	0x00000000
        /*0a2c*/ 	.word	0x00000000
        /*0a30*/ 	.short	0x010a
        /*0a32*/ 	.byte	0xff
	.zero		1


	//   ....[146]....
        /*0a34*/ 	.word	0x0000a8e0
        /*0a38*/ 	.word	0x00000000
        /*0a3c*/ 	.word	0x00000000
        /*0a40*/ 	.short	0x010a
        /*0a42*/ 	.byte	0xff
	.zero		1


	//   ....[147]....
        /*0a44*/ 	.word	0x0000a940
        /*0a48*/ 	.word	0x00000000
        /*0a4c*/ 	.word	0x00000000
        /*0a50*/ 	.short	0x010a
        /*0a52*/ 	.byte	0xff
	.zero		1


	//   ....[148]....
        /*0a54*/ 	.word	0x0000a9a0
        /*0a58*/ 	.word	0x00000000
        /*0a5c*/ 	.word	0x00000000
        /*0a60*/ 	.short	0x010a
        /*0a62*/ 	.byte	0xff
	.zero		1


	//   ....[149]....
        /*0a64*/ 	.word	0x0000aa00
        /*0a68*/ 	.word	0x00000000
        /*0a6c*/ 	.word	0x00000000
        /*0a70*/ 	.short	0x010a
        /*0a72*/ 	.byte	0xff
	.zero		1


	//   ....[150]....
        /*0a74*/ 	.word	0x0000aa60
        /*0a78*/ 	.word	0x00000000
        /*0a7c*/ 	.word	0x00000000
        /*0a80*/ 	.short	0x010a
        /*0a82*/ 	.byte	0xff
	.zero		1


	//   ....[151]....
        /*0a84*/ 	.word	0x0000aac0
        /*0a88*/ 	.word	0x00000000
        /*0a8c*/ 	.word	0x00000000
        /*0a90*/ 	.short	0x010a
        /*0a92*/ 	.byte	0xff
	.zero		1


	//   ....[152]....
        /*0a94*/ 	.word	0x0000ab20
        /*0a98*/ 	.word	0x00000000
        /*0a9c*/ 	.word	0x00000000
        /*0aa0*/ 	.short	0x010a
        /*0aa2*/ 	.byte	0xff
	.zero		1


	//   ....[153]....
        /*0aa4*/ 	.word	0x0000ab80
        /*0aa8*/ 	.word	0x00000000
        /*0aac*/ 	.word	0x00000000
        /*0ab0*/ 	.short	0x010a
        /*0ab2*/ 	.byte	0xff
	.zero		1


	//   ....[154]....
        /*0ab4*/ 	.word	0x0000abe0
        /*0ab8*/ 	.word	0x00000000
        /*0abc*/ 	.word	0x00000000
        /*0ac0*/ 	.short	0x010a
        /*0ac2*/ 	.byte	0xff
	.zero		1


	//   ....[155]....
        /*0ac4*/ 	.word	0x0000ac40
        /*0ac8*/ 	.word	0x00000000
        /*0acc*/ 	.word	0x00000000
        /*0ad0*/ 	.short	0x010a
        /*0ad2*/ 	.byte	0xff
	.zero		1


	//   ....[156]....
        /*0ad4*/ 	.word	0x0000ac90
        /*0ad8*/ 	.word	0x00000002
        /*0adc*/ 	.word	0x00000170
        /*0ae0*/ 	.short	0x010a
        /*0ae2*/ 	.byte	0xff
	.zero		1


	//   ....[157]....
        /*0ae4*/ 	.word	0x0000acf0
        /*0ae8*/ 	.word	0x00000002
        /*0aec*/ 	.word	0x00000140
        /*0af0*/ 	.short	0x010a
        /*0af2*/ 	.byte	0xff
	.zero		1


	//   ....[158]....
        /*0af4*/ 	.word	0x0000ad40
        /*0af8*/ 	.word	0x00000002
        /*0afc*/ 	.word	0x00000130
        /*0b00*/ 	.short	0x010a
        /*0b02*/ 	.byte	0xff
	.zero		1


	//   ....[159]....
        /*0b04*/ 	.word	0x0000ada0
        /*0b08*/ 	.word	0x00000000
        /*0b0c*/ 	.word	0x00000140
        /*0b10*/ 	.short	0x010a
        /*0b12*/ 	.byte	0xff
	.zero		1


	//   ....[160]....
        /*0b14*/ 	.word	0x0000ae00
        /*0b18*/ 	.word	0x00000000
        /*0b1c*/ 	.word	0x00000008
        /*0b20*/ 	.short	0x010a
        /*0b22*/ 	.byte	0xff
	.zero		1


	//   ....[161]....
        /*0b24*/ 	.word	0x0000aef0
        /*0b28*/ 	.word	0x00000000
        /*0b2c*/ 	.word	0x00000008
        /*0b30*/ 	.short	0x010a
        /*0b32*/ 	.byte	0xff
	.zero		1


	//   ....[162]....
        /*0b34*/ 	.word	0x0000af40
        /*0b38*/ 	.word	0x00000000
        /*0b3c*/ 	.word	0x00000130
        /*0b40*/ 	.short	0x010a
        /*0b42*/ 	.byte	0xff
	.zero		1


	//   ....[163]....
        /*0b44*/ 	.word	0x0000afa0
        /*0b48*/ 	.word	0x00000000
        /*0b4c*/ 	.word	0x00000160
        /*0b50*/ 	.short	0x010a
        /*0b52*/ 	.byte	0xff
	.zero		1


	//   ....[164]....
        /*0b54*/ 	.word	0x0000b000
        /*0b58*/ 	.word	0x00000000
        /*0b5c*/ 	.word	0x00000000
        /*0b60*/ 	.short	0x010a
        /*0b62*/ 	.byte	0xff
	.zero		1


	//   ....[165]....
        /*0b64*/ 	.word	0x0000b060
        /*0b68*/ 	.word	0x00000000
        /*0b6c*/ 	.word	0x00000000
        /*0b70*/ 	.short	0x010a
        /*0b72*/ 	.byte	0xff
	.zero		1


	//   ....[166]....
        /*0b74*/ 	.word	0x0000b0c0
        /*0b78*/ 	.word	0x00000000
        /*0b7c*/ 	.word	0x00000190
        /*0b80*/ 	.short	0x010a
        /*0b82*/ 	.byte	0xff
	.zero		1


	//   ....[167]....
        /*0b84*/ 	.word	0x0000b110
        /*0b88*/ 	.word	0x0000000c
        /*0b8c*/ 	.word	0x00000130
        /*0b90*/ 	.short	0x010a
        /*0b92*/ 	.byte	0xff
	.zero		1


	//   ....[168]....
        /*0b94*/ 	.word	0x0000b170
        /*0b98*/ 	.word	0x00000000
        /*0b9c*/ 	.word	0x00000128
        /*0ba0*/ 	.short	0x010a
        /*0ba2*/ 	.byte	0xff
	.zero		1


	//   ....[169]....
        /*0ba4*/ 	.word	0x0000b1d0
        /*0ba8*/ 	.word	0x00000000
        /*0bac*/ 	.word	0x00000100
        /*0bb0*/ 	.short	0x010a
        /*0bb2*/ 	.byte	0xff
	.zero		1


	//   ....[170]....
        /*0bb4*/ 	.word	0x0000b230
        /*0bb8*/ 	.word	0x00000000
        /*0bbc*/ 	.word	0x00000108
        /*0bc0*/ 	.short	0x010a
        /*0bc2*/ 	.byte	0xff
	.zero		1


	//   ....[171]....
        /*0bc4*/ 	.word	0x0000b290
        /*0bc8*/ 	.word	0x00000000
        /*0bcc*/ 	.word	0x00000110
        /*0bd0*/ 	.short	0x010a
        /*0bd2*/ 	.byte	0xff
	.zero		1


	//   ....[172]....
        /*0bd4*/ 	.word	0x0000b2f0
        /*0bd8*/ 	.word	0x00000000
        /*0bdc*/ 	.word	0x00000118
        /*0be0*/ 	.short	0x010a
        /*0be2*/ 	.byte	0xff
	.zero		1


	//   ....[173]....
        /*0be4*/ 	.word	0x0000b350
        /*0be8*/ 	.word	0x00000000
        /*0bec*/ 	.word	0x00000100
        /*0bf0*/ 	.short	0x010a
        /*0bf2*/ 	.byte	0xff
	.zero		1


	//   ....[174]....
        /*0bf4*/ 	.word	0x0000b3b0
        /*0bf8*/ 	.word	0x00000000
        /*0bfc*/ 	.word	0x00000108
        /*0c00*/ 	.short	0x010a
        /*0c02*/ 	.byte	0xff
	.zero		1


	//   ....[175]....
        /*0c04*/ 	.word	0x0000b410
        /*0c08*/ 	.word	0x00000000
        /*0c0c*/ 	.word	0x00000110
        /*0c10*/ 	.short	0x010a
        /*0c12*/ 	.byte	0xff
	.zero		1


	//   ....[176]....
        /*0c14*/ 	.word	0x0000b460
        /*0c18*/ 	.word	0x00000003
        /*0c1c*/ 	.word	0x00000130
        /*0c20*/ 	.short	0x010a
        /*0c22*/ 	.byte	0xff
	.zero		1


	//   ....[177]....
        /*0c24*/ 	.word	0x0000b4c0
        /*0c28*/ 	.word	0x00000000
        /*0c2c*/ 	.word	0x000000e0
        /*0c30*/ 	.short	0x010a
        /*0c32*/ 	.byte	0xff
	.zero		1


	//   ....[178]....
        /*0c34*/ 	.word	0x0000b510
        /*0c38*/ 	.word	0x00000064
        /*0c3c*/ 	.word	0x00000150
        /*0c40*/ 	.short	0x010a
        /*0c42*/ 	.byte	0xff
	.zero		1


	//   ....[179]....
        /*0c44*/ 	.word	0x0000b560
        /*0c48*/ 	.word	0x00000003
        /*0c4c*/ 	.word	0x000000e0
        /*0c50*/ 	.short	0x010a
        /*0c52*/ 	.byte	0xff
	.zero		1


	//   ....[180]....
        /*0c54*/ 	.word	0x0000b5b0
        /*0c58*/ 	.word	0x0000003e
        /*0c5c*/ 	.word	0x000000e0
        /*0c60*/ 	.short	0x010a
        /*0c62*/ 	.byte	0xff
	.zero		1


	//   ....[181]....
        /*0c64*/ 	.word	0x0000b600
        /*0c68*/ 	.word	0x0000003e
        /*0c6c*/ 	.word	0x000000e0
        /*0c70*/ 	.short	0x010a
        /*0c72*/ 	.byte	0xff
	.zero		1


	//----- nvinfo : EIATTR_NUM_MBARRIERS
	.align		4
.L_47:
        /*0c74*/ 	.byte	0x03, 0x38
        /*0c76*/ 	.short	0x0033


	//----- nvinfo : EIATTR_EXIT_INSTR_OFFSETS
	.align		4
        /*0c78*/ 	.byte	0x04, 0x1c
        /*0c7a*/ 	.short	(.L_49 - .L_48)


	//   ....[0]....
.L_48:
        /*0c7c*/ 	.word	0x000037a0


	//   ....[1]....
        /*0c80*/ 	.word	0x00003c90


	//   ....[2]....
        /*0c84*/ 	.word	0x00003cf0


	//   ....[3]....
        /*0c88*/ 	.word	0x00005060


	//   ....[4]....
        /*0c8c*/ 	.word	0x000061d0


	//   ....[5]....
        /*0c90*/ 	.word	0x00006210


	//   ....[6]....
        /*0c94*/ 	.word	0x0000a530


	//   ....[7]....
        /*0c98*/ 	.word	0x0000a5a0


	//   ....[8]....
        /*0c9c*/ 	.word	0x0000a5d0


	//   ....[9]....
        /*0ca0*/ 	.word	0x0000a640


	//----- nvinfo : EIATTR_MAX_THREADS
	.align		4
.L_49:
        /*0ca4*/ 	.byte	0x04, 0x05
        /*0ca6*/ 	.short	(.L_51 - .L_50)
.L_50:
        /*0ca8*/ 	.word	0x00000100
        /*0cac*/ 	.word	0x00000001
        /*0cb0*/ 	.word	0x00000001


	//----- nvinfo : EIATTR_CRS_STACK_SIZE
	.align		4
.L_51:
        /*0cb4*/ 	.byte	0x04, 0x1e
        /*0cb6*/ 	.short	(.L_53 - .L_52)
.L_52:
        /*0cb8*/ 	.word	0x00000000


	//----- nvinfo : EIATTR_CBANK_PARAM_SIZE
	.align		4
.L_53:
        /*0cbc*/ 	.byte	0x03, 0x19
        /*0cbe*/ 	.short	0x0c00


	//----- nvinfo : EIATTR_PARAM_CBANK
	.align		4
        /*0cc0*/ 	.byte	0x04, 0x0a
        /*0cc2*/ 	.short	(.L_55 - .L_54)
	.align		4
.L_54:
        /*0cc4*/ 	.word	index@(.nv.constant0._ZN7cutlass13device_kernelINS_4gemm6kernel13GemmUniversalIN4cute5tupleIJiiiiEEENS1_10collective13CollectiveMmaINS1_46MainloopSm100TmaUmmaWarpSpecializedBlockScaledILi14ELi2ELi2ENS5_IJNS4_1CILi4EEENSA_ILi2EEENSA_ILi1EEEEEEEENS5_IJNSA_ILi256EEENSA_ILi128EEESH_EEENS5_IJNS_12float_e2m1_tENS_13float_ue8m0_tEEEENS5_IJNS5_IJlSD_lEEENS4_6LayoutINS5_IJNS5_IJNS5_IJNSA_ILi32EEESB_EEEiEEESQ_NS5_IJSD_iEEEEEENS5_IJNS5_IJNS5_IJNSA_ILi16EEESB_EEEiEEENS5_IJNS5_IJNSA_ILi0EEESD_EEENSA_ILi512EEEEEENS5_IJSW_iEEEEEEEEEEESL_S13_NS4_8TiledMMAINS4_8MMA_AtomIJNS4_23SM100_MMA_MXF4_2x1SM_SSISJ_SJ_fSK_Li256ELi128ELi32ELNS4_4UMMA5MajorE0ELS18_0ELNS17_7ScaleInE0ELS19_0EEEEEENSN_INS5_IJSD_SD_SD_EEENS5_IJSW_SW_SW_EEEEENS5_IJNS4_10UnderscoreES1F_S1F_EEEEENS5_IJNS4_28SM100_TMA_2SM_LOAD_MULTICASTES1I_EEENS5_IJNS4_14ComposedLayoutINS4_7SwizzleILi2ELi4ELi3EEENS4_18smem_ptr_flag_bitsILi4EEENSN_INS5_IJNSA_ILi8EEESH_EEENS5_IJSH_SD_EEEEEEENSN_INS5_IJNS5_IJNS5_IJSP_SD_EEENS5_IJSO_SC_EEEEEESD_NS5_IJSC_SD_EEEEEENS5_IJNS5_IJNS5_IJSU_SY_EEESX_EEESW_NS5_IJSC_SY_EEEEEEEEEEEvNS4_8identityES1J_S24_vS25_EENS_8epilogue10collective18CollectiveEpilogueINS27_23Sm100TmaWarpSpecializedILi4ELi2ELi32ELb1ELb0EEEJNS5_IJSH_SH_SH_EEENS5_IJNSN_ISH_SD_EENSN_ISO_SD_EEEEENS_10bfloat16_tESM_S2G_SM_NS27_6fusion15FusionCallbacksIS2B_NS2H_17LinearCombinationIS2G_fS2G_fLNS_15FloatRoundStyleE2EEES2C_S2F_JEEENS4_5SM1004TMEM4LOAD26SM100_TMEM_LOAD_32dp32b32xENS4_13SM90_TMA_LOADENS1K_IS1M_NS1N_ILi16EEENSN_INS5_IJS1P_SO_EEENS5_IJSO_SD_EEEEEEENS4_39AutoVectorizingCopyWithAssumedAlignmentILi128EEENS4_14SM90_TMA_STOREES2W_S2Y_S2Y_EEEvvEEEEvNT_6ParamsE)
        /*0cc8*/ 	.short	0x0380
        /*0cca*/ 	.short	0x0c00


	//----- nvinfo : EIATTR_SW_WAR
	.align		4
.L_55:
        /*0ccc*/ 	.byte	0x04, 0x36
        /*0cce*/ 	.short	(.L_57 - .L_56)
.L_56:
        /*0cd0*/ 	.word	0x00000008
.L_57:


//--------------------- .nv.callgraph             --------------------------
	.section	.nv.callgraph,"",@"SHT_CUDA_CALLGRAPH"
	.align	4
	.sectionentsize	8
	.align		4
        /*0000*/ 	.word	0x00000000
	.align		4
        /*0004*/ 	.word	0xffffffff
	.align		4
        /*0008*/ 	.word	index@(_ZN7cutlass13device_kernelINS_4gemm6kernel13GemmUniversalIN4cute5tupleIJiiiiEEENS1_10collective13CollectiveMmaINS1_46MainloopSm100TmaUmmaWarpSpecializedBlockScaledILi14ELi2ELi2ENS5_IJNS4_1CILi4EEENSA_ILi2EEENSA_ILi1EEEEEEEENS5_IJNSA_ILi256EEENSA_ILi128EEESH_EEENS5_IJNS_12float_e2m1_tENS_13float_ue8m0_tEEEENS5_IJNS5_IJlSD_lEEENS4_6LayoutINS5_IJNS5_IJNS5_IJNSA_ILi32EEESB_EEEiEEESQ_NS5_IJSD_iEEEEEENS5_IJNS5_IJNS5_IJNSA_ILi16EEESB_EEEiEEENS5_IJNS5_IJNSA_ILi0EEESD_EEENSA_ILi512EEEEEENS5_IJSW_iEEEEEEEEEEESL_S13_NS4_8TiledMMAINS4_8MMA_AtomIJNS4_23SM100_MMA_MXF4_2x1SM_SSISJ_SJ_fSK_Li256ELi128ELi32ELNS4_4UMMA5MajorE0ELS18_0ELNS17_7ScaleInE0ELS19_0EEEEEENSN_INS5_IJSD_SD_SD_EEENS5_IJSW_SW_SW_EEEEENS5_IJNS4_10UnderscoreES1F_S1F_EEEEENS5_IJNS4_28SM100_TMA_2SM_LOAD_MULTICASTES1I_EEENS5_IJNS4_14ComposedLayoutINS4_7SwizzleILi2ELi4ELi3EEENS4_18smem_ptr_flag_bitsILi4EEENSN_INS5_IJNSA_ILi8EEESH_EEENS5_IJSH_SD_EEEEEEENSN_INS5_IJNS5_IJNS5_IJSP_SD_EEENS5_IJSO_SC_EEEEEESD_NS5_IJSC_SD_EEEEEENS5_IJNS5_IJNS5_IJSU_SY_EEESX_EEESW_NS5_IJSC_SY_EEEEEEEEEEEvNS4_8identityES1J_S24_vS25_EENS_8epilogue10collective18CollectiveEpilogueINS27_23Sm100TmaWarpSpecializedILi4ELi2ELi32ELb1ELb0EEEJNS5_IJSH_SH_SH_EEENS5_IJNSN_ISH_SD_EENSN_ISO_SD_EEEEENS_10bfloat16_tESM_S2G_SM_NS27_6fusion15FusionCallbacksIS2B_NS2H_17LinearCombinationIS2G_fS2G_fLNS_15FloatRoundStyleE2EEES2C_S2F_JEEENS4_5SM1004TMEM4LOAD26SM100_TMEM_LOAD_32dp32b32xENS4_13SM90_TMA_LOADENS1K_IS1M_NS1N_ILi16EEENSN_INS5_IJS1P_SO_EEENS5_IJSO_SD_EEEEEEENS4_39AutoVectorizingCopyWithAssumedAlignmentILi128EEENS4_14SM90_TMA_STOREES2W_S2Y_S2Y_EEEvvEEEEvNT_6ParamsE)
	.align		4
        /*000c*/ 	.word	index@(__assertfail)
	.align		4
        /*0010*/ 	.word	0x00000000
	.align		4
        /*0014*/ 	.word	0xfffffffe
	.align		4
        /*0018*/ 	.word	0x00000000
	.align		4
        /*001c*/ 	.word	0xfffffffd
	.align		4
        /*0020*/ 	.word	0x00000000
	.align		4
        /*0024*/ 	.word	0xfffffffc


//--------------------- .nv.constant4             --------------------------
	.section	.nv.constant4,"a",@progbits
	.align	8
	.align		8
.nv.constant4:
        /*0000*/ 	.dword	__assertfail
	.align		8
        /*0008*/ 	.dword	__unnamed_1
	.align		8
        /*0010*/ 	.dword	__unnamed_2
	.align		8
        /*0018*/ 	.dword	_ZN40_INTERNAL_176a98a1_4_k_cu_311f3c7c_357024cuda3std3__45__cpo5beginE
	.align		8
        /*0020*/ 	.dword	_ZN40_INTERNAL_176a98a1_4_k_cu_311f3c7c_357024cuda3std3__45__cpo3endE
	.align		8
        /*0028*/ 	.dword	_ZN40_INTERNAL_176a98a1_4_k_cu_311f3c7c_357024cuda3std3__45__cpo6cbeginE
	.align		8
        /*0030*/ 	.dword	_ZN40_INTERNAL_176a98a1_4_k_cu_311f3c7c_357024cuda3std3__45__cpo4cendE
	.align		8
        /*0038*/ 	.dword	_ZN40_INTERNAL_176a98a1_4_k_cu_311f3c7c_357024cuda3std3__442_GLOBAL__N__176a98a1_4_k_cu_311f3c7c_357026ignoreE
	.align		8
        /*0040*/ 	.dword	_ZN40_INTERNAL_176a98a1_4_k_cu_311f3c7c_357024cuda3std3__419piecewise_constructE
	.align		8
        /*0048*/ 	.dword	_ZN40_INTERNAL_176a98a1_4_k_cu_311f3c7c_357024cuda3std3__48in_placeE
	.align		8
        /*0050*/ 	.dword	_ZN40_INTERNAL_176a98a1_4_k_cu_311f3c7c_357024cuda3std6ranges3__45__cpo4swapE
	.align		8
        /*0058*/ 	.dword	_ZN40_INTERNAL_176a98a1_4_k_cu_311f3c7c_357024cuda3std6ranges3__45__cpo9iter_moveE
	.align		8
        /*0060*/ 	.dword	_ZN40_INTERNAL_176a98a1_4_k_cu_311f3c7c_357024cute7productE
	.align		8
        /*0068*/ 	.dword	_ZN40_INTERNAL_176a98a1_4_k_cu_311f3c7c_357024cute1_E
	.align		8
        /*0070*/ 	.dword	$str$25
	.align		8
        /*0078*/ 	.dword	$str$26
	.align		8
        /*0080*/ 	.dword	$str$29
	.align		8
        /*0088*/ 	.dword	$str$30


//--------------------- .text._ZN7cutlass13device_kernelINS_4gemm6kernel13GemmUniversalIN4cute5tupleIJiiiiEEENS1_10collective13CollectiveMmaINS1_46MainloopSm100TmaUmmaWarpSpecializedBlockScaledILi14ELi2ELi2ENS5_IJNS4_1CILi4EEENSA_ILi2EEENSA_ILi1EEEEEEEENS5_IJNSA_ILi256EEENSA_ILi128EEESH_EEENS5_IJNS_12float_e2m1_tENS_13float_ue8m0_tEEEENS5_IJNS5_IJlSD_lEEENS4_6LayoutINS5_IJNS5_IJNS5_IJNSA_ILi32EEESB_EEEiEEESQ_NS5_IJSD_iEEEEEENS5_IJNS5_IJNS5_IJNSA_ILi16EEESB_EEEiEEENS5_IJNS5_IJNSA_ILi0EEESD_EEENSA_ILi512EEEEEENS5_IJSW_iEEEEEEEEEEESL_S13_NS4_8TiledMMAINS4_8MMA_AtomIJNS4_23SM100_MMA_MXF4_2x1SM_SSISJ_SJ_fSK_Li256ELi128ELi32ELNS4_4UMMA5MajorE0ELS18_0ELNS17_7ScaleInE0ELS19_0EEEEEENSN_INS5_IJSD_SD_SD_EEENS5_IJSW_SW_SW_EEEEENS5_IJNS4_10UnderscoreES1F_S1F_EEEEENS5_IJNS4_28SM100_TMA_2SM_LOAD_MULTICASTES1I_EEENS5_IJNS4_14ComposedLayoutINS4_7SwizzleILi2ELi4ELi3EEENS4_18smem_ptr_flag_bitsILi4EEENSN_INS5_IJNSA_ILi8EEESH_EEENS5_IJSH_SD_EEEEEEENSN_INS5_IJNS5_IJNS5_IJSP_SD_EEENS5_IJSO_SC_EEEEEESD_NS5_IJSC_SD_EEEEEENS5_IJNS5_IJNS5_IJSU_SY_EEESX_EEESW_NS5_IJSC_SY_EEEEEEEEEEEvNS4_8identityES1J_S24_vS25_EENS_8epilogue10collective18CollectiveEpilogueINS27_23Sm100TmaWarpSpecializedILi4ELi2ELi32ELb1ELb0EEEJNS5_IJSH_SH_SH_EEENS5_IJNSN_ISH_SD_EENSN_ISO_SD_EEEEENS_10bfloat16_tESM_S2G_SM_NS27_6fusion15FusionCallbacksIS2B_NS2H_17LinearCombinationIS2G_fS2G_fLNS_15FloatRoundStyleE2EEES2C_S2F_JEEENS4_5SM1004TMEM4LOAD26SM100_TMEM_LOAD_32dp32b32xENS4_13SM90_TMA_LOADENS1K_IS1M_NS1N_ILi16EEENSN_INS5_IJS1P_SO_EEENS5_IJSO_SD_EEEEEEENS4_39AutoVectorizingCopyWithAssumedAlignmentILi128EEENS4_14SM90_TMA_STOREES2W_S2Y_S2Y_EEEvvEEEEvNT_6ParamsE --------------------------
	.section	.text._ZN7cutlass13device_kernelINS_4gemm6kernel13GemmUniversalIN4cute5tupleIJiiiiEEENS1_10collective13CollectiveMmaINS1_46MainloopSm100TmaUmmaWarpSpecializedBlockScaledILi14ELi2ELi2ENS5_IJNS4_1CILi4EEENSA_ILi2EEENSA_ILi1EEEEEEEENS5_IJNSA_ILi256EEENSA_ILi128EEESH_EEENS5_IJNS_12float_e2m1_tENS_13float_ue8m0_tEEEENS5_IJNS5_IJlSD_lEEENS4_6LayoutINS5_IJNS5_IJNS5_IJNSA_ILi32EEESB_EEEiEEESQ_NS5_IJSD_iEEEEEENS5_IJNS5_IJNS5_IJNSA_ILi16EEESB_EEEiEEENS5_IJNS5_IJNSA_ILi0EEESD_EEENSA_ILi512EEEEEENS5_IJSW_iEEEEEEEEEEESL_S13_NS4_8TiledMMAINS4_8MMA_AtomIJNS4_23SM100_MMA_MXF4_2x1SM_SSISJ_SJ_fSK_Li256ELi128ELi32ELNS4_4UMMA5MajorE0ELS18_0ELNS17_7ScaleInE0ELS19_0EEEEEENSN_INS5_IJSD_SD_SD_EEENS5_IJSW_SW_SW_EEEEENS5_IJNS4_10UnderscoreES1F_S1F_EEEEENS5_IJNS4_28SM100_TMA_2SM_LOAD_MULTICASTES1I_EEENS5_IJNS4_14ComposedLayoutINS4_7SwizzleILi2ELi4ELi3EEENS4_18smem_ptr_flag_bitsILi4EEENSN_INS5_IJNSA_ILi8EEESH_EEENS5_IJSH_SD_EEEEEEENSN_INS5_IJNS5_IJNS5_IJSP_SD_EEENS5_IJSO_SC_EEEEEESD_NS5_IJSC_SD_EEEEEENS5_IJNS5_IJNS5_IJSU_SY_EEESX_EEESW_NS5_IJSC_SY_EEEEEEEEEEEvNS4_8identityES1J_S24_vS25_EENS_8epilogue10collective18CollectiveEpilogueINS27_23Sm100TmaWarpSpecializedILi4ELi2ELi32ELb1ELb0EEEJNS5_IJSH_SH_SH_EEENS5_IJNSN_ISH_SD_EENSN_ISO_SD_EEEEENS_10bfloat16_tESM_S2G_SM_NS27_6fusion15FusionCallbacksIS2B_NS2H_17LinearCombinationIS2G_fS2G_fLNS_15FloatRoundStyleE2EEES2C_S2F_JEEENS4_5SM1004TMEM4LOAD26SM100_TMEM_LOAD_32dp32b32xENS4_13SM90_TMA_LOADENS1K_IS1M_NS1N_ILi16EEENSN_INS5_IJS1P_SO_EEENS5_IJSO_SD_EEEEEEENS4_39AutoVectorizingCopyWithAssumedAlignmentILi128EEENS4_14SM90_TMA_STOREES2W_S2Y_S2Y_EEEvvEEEEvNT_6ParamsE,"ax",@progbits
	.align	128
.text._ZN7cutlass13device_kernelINS_4gemm6kernel13GemmUniversalIN4cute5tupleIJiiiiEEENS1_10collective13CollectiveMmaINS1_46MainloopSm100TmaUmmaWarpSpecializedBlockScaledILi14ELi2ELi2ENS5_IJNS4_1CILi4EEENSA_ILi2EEENSA_ILi1EEEEEEEENS5_IJNSA_ILi256EEENSA_ILi128EEESH_EEENS5_IJNS_12float_e2m1_tENS_13float_ue8m0_tEEEENS5_IJNS5_IJlSD_lEEENS4_6LayoutINS5_IJNS5_IJNS5_IJNSA_ILi32EEESB_EEEiEEESQ_NS5_IJSD_iEEEEEENS5_IJNS5_IJNS5_IJNSA_ILi16EEESB_EEEiEEENS5_IJNS5_IJNSA_ILi0EEESD_EEENSA_ILi512EEEEEENS5_IJSW_iEEEEEEEEEEESL_S13_NS4_8TiledMMAINS4_8MMA_AtomIJNS4_23SM100_MMA_MXF4_2x1SM_SSISJ_SJ_fSK_Li256ELi128ELi32ELNS4_4UMMA5MajorE0ELS18_0ELNS17_7ScaleInE0ELS19_0EEEEEENSN_INS5_IJSD_SD_SD_EEENS5_IJSW_SW_SW_EEEEENS5_IJNS4_10UnderscoreES1F_S1F_EEEEENS5_IJNS4_28SM100_TMA_2SM_LOAD_MULTICASTES1I_EEENS5_IJNS4_14ComposedLayoutINS4_7SwizzleILi2ELi4ELi3EEENS4_18smem_ptr_flag_bitsILi4EEENSN_INS5_IJNSA_ILi8EEESH_EEENS5_IJSH_SD_EEEEEEENSN_INS5_IJNS5_IJNS5_IJSP_SD_EEENS5_IJSO_SC_EEEEEESD_NS5_IJSC_SD_EEEEEENS5_IJNS5_IJNS5_IJSU_SY_EEESX_EEESW_NS5_IJSC_SY_EEEEEEEEEEEvNS4_8identityES1J_S24_vS25_EENS_8epilogue10collective18CollectiveEpilogueINS27_23Sm100TmaWarpSpecializedILi4ELi2ELi32ELb1ELb0EEEJNS5_IJSH_SH_SH_EEENS5_IJNSN_ISH_SD_EENSN_ISO_SD_EEEEENS_10bfloat16_tESM_S2G_SM_NS27_6fusion15FusionCallbacksIS2B_NS2H_17LinearCombinationIS2G_fS2G_fLNS_15FloatRoundStyleE2EEES2C_S2F_JEEENS4_5SM1004TMEM4LOAD26SM100_TMEM_LOAD_32dp32b32xENS4_13SM90_TMA_LOADENS1K_IS1M_NS1N_ILi16EEENSN_INS5_IJS1P_SO_EEENS5_IJSO_SD_EEEEEEENS4_39AutoVectorizingCopyWithAssumedAlignmentILi128EEENS4_14SM90_TMA_STOREES2W_S2Y_S2Y_EEEvvEEEEvNT_6ParamsE:
        .type           _ZN7cutlass13device_kernelINS_4gemm6kernel13GemmUniversalIN4cute5tupleIJiiiiEEENS1_10collective13CollectiveMmaINS1_46MainloopSm100TmaUmmaWarpSpecializedBlockScaledILi14ELi2ELi2ENS5_IJNS4_1CILi4EEENSA_ILi2EEENSA_ILi1EEEEEEEENS5_IJNSA_ILi256EEENSA_ILi128EEESH_EEENS5_IJNS_12float_e2m1_tENS_13float_ue8m0_tEEEENS5_IJNS5_IJlSD_lEEENS4_6LayoutINS5_IJNS5_IJNS5_IJNSA_ILi32EEESB_EEEiEEESQ_NS5_IJSD_iEEEEEENS5_IJNS5_IJNS5_IJNSA_ILi16EEESB_EEEiEEENS5_IJNS5_IJNSA_ILi0EEESD_EEENSA_ILi512EEEEEENS5_IJSW_iEEEEEEEEEEESL_S13_NS4_8TiledMMAINS4_8MMA_AtomIJNS4_23SM100_MMA_MXF4_2x1SM_SSISJ_SJ_fSK_Li256ELi128ELi32ELNS4_4UMMA5MajorE0ELS18_0ELNS17_7ScaleInE0ELS19_0EEEEEENSN_INS5_IJSD_SD_SD_EEENS5_IJSW_SW_SW_EEEEENS5_IJNS4_10UnderscoreES1F_S1F_EEEEENS5_IJNS4_28SM100_TMA_2SM_LOAD_MULTICASTES1I_EEENS5_IJNS4_14ComposedLayoutINS4_7SwizzleILi2ELi4ELi3EEENS4_18smem_ptr_flag_bitsILi4EEENSN_INS5_IJNSA_ILi8EEESH_EEENS5_IJSH_SD_EEEEEEENSN_INS5_IJNS5_IJNS5_IJSP_SD_EEENS5_IJSO_SC_EEEEEESD_NS5_IJSC_SD_EEEEEENS5_IJNS5_IJNS5_IJSU_SY_EEESX_EEESW_NS5_IJSC_SY_EEEEEEEEEEEvNS4_8identityES1J_S24_vS25_EENS_8epilogue10collective18CollectiveEpilogueINS27_23Sm100TmaWarpSpecializedILi4ELi2ELi32ELb1ELb0EEEJNS5_IJSH_SH_SH_EEENS5_IJNSN_ISH_SD_EENSN_ISO_SD_EEEEENS_10bfloat16_tESM_S2G_SM_NS27_6fusion15FusionCallbacksIS2B_NS2H_17LinearCombinationIS2G_fS2G_fLNS_15FloatRoundStyleE2EEES2C_S2F_JEEENS4_5SM1004TMEM4LOAD26SM100_TMEM_LOAD_32dp32b32xENS4_13SM90_TMA_LOADENS1K_IS1M_NS1N_ILi16EEENSN_INS5_IJS1P_SO_EEENS5_IJSO_SD_EEEEEEENS4_39AutoVectorizingCopyWithAssumedAlignmentILi128EEENS4_14SM90_TMA_STOREES2W_S2Y_S2Y_EEEvvEEEEvNT_6ParamsE,@function
        .size           _ZN7cutlass13device_kernelINS_4gemm6kernel13GemmUniversalIN4cute5tupleIJiiiiEEENS1_10collective13CollectiveMmaINS1_46MainloopSm100TmaUmmaWarpSpecializedBlockScaledILi14ELi2ELi2ENS5_IJNS4_1CILi4EEENSA_ILi2EEENSA_ILi1EEEEEEEENS5_IJNSA_ILi256EEENSA_ILi128EEESH_EEENS5_IJNS_12float_e2m1_tENS_13float_ue8m0_tEEEENS5_IJNS5_IJlSD_lEEENS4_6LayoutINS5_IJNS5_IJNS5_IJNSA_ILi32EEESB_EEEiEEESQ_NS5_IJSD_iEEEEEENS5_IJNS5_IJNS5_IJNSA_ILi16EEESB_EEEiEEENS5_IJNS5_IJNSA_ILi0EEESD_EEENSA_ILi512EEEEEENS5_IJSW_iEEEEEEEEEEESL_S13_NS4_8TiledMMAINS4_8MMA_AtomIJNS4_23SM100_MMA_MXF4_2x1SM_SSISJ_SJ_fSK_Li256ELi128ELi32ELNS4_4UMMA5MajorE0ELS18_0ELNS17_7ScaleInE0ELS19_0EEEEEENSN_INS5_IJSD_SD_SD_EEENS5_IJSW_SW_SW_EEEEENS5_IJNS4_10UnderscoreES1F_S1F_EEEEENS5_IJNS4_28SM100_TMA_2SM_LOAD_MULTICASTES1I_EEENS5_IJNS4_14ComposedLayoutINS4_7SwizzleILi2ELi4ELi3EEENS4_18smem_ptr_flag_bitsILi4EEENSN_INS5_IJNSA_ILi8EEESH_EEENS5_IJSH_SD_EEEEEEENSN_INS5_IJNS5_IJNS5_IJSP_SD_EEENS5_IJSO_SC_EEEEEESD_NS5_IJSC_SD_EEEEEENS5_IJNS5_IJNS5_IJSU_SY_EEESX_EEESW_NS5_IJSC_SY_EEEEEEEEEEEvNS4_8identityES1J_S24_vS25_EENS_8epilogue10collective18CollectiveEpilogueINS27_23Sm100TmaWarpSpecializedILi4ELi2ELi32ELb1ELb0EEEJNS5_IJSH_SH_SH_EEENS5_IJNSN_ISH_SD_EENSN_ISO_SD_EEEEENS_10bfloat16_tESM_S2G_SM_NS27_6fusion15FusionCallbacksIS2B_NS2H_17LinearCombinationIS2G_fS2G_fLNS_15FloatRoundStyleE2EEES2C_S2F_JEEENS4_5SM1004TMEM4LOAD26SM100_TMEM_LOAD_32dp32b32xENS4_13SM90_TMA_LOADENS1K_IS1M_NS1N_ILi16EEENSN_INS5_IJS1P_SO_EEENS5_IJSO_SD_EEEEEEENS4_39AutoVectorizingCopyWithAssumedAlignmentILi128EEENS4_14SM90_TMA_STOREES2W_S2Y_S2Y_EEEvvEEEEvNT_6ParamsE,(.L_x_226 - _ZN7cutlass13device_kernelINS_4gemm6kernel13GemmUniversalIN4cute5tupleIJiiiiEEENS1_10collective13CollectiveMmaINS1_46MainloopSm100TmaUmmaWarpSpecializedBlockScaledILi14ELi2ELi2ENS5_IJNS4_1CILi4EEENSA_ILi2EEENSA_ILi1EEEEEEEENS5_IJNSA_ILi256EEENSA_ILi128EEESH_EEENS5_IJNS_12float_e2m1_tENS_13float_ue8m0_tEEEENS5_IJNS5_IJlSD_lEEENS4_6LayoutINS5_IJNS5_IJNS5_IJNSA_ILi32EEESB_EEEiEEESQ_NS5_IJSD_iEEEEEENS5_IJNS5_IJNS5_IJNSA_ILi16EEESB_EEEiEEENS5_IJNS5_IJNSA_ILi0EEESD_EEENSA_ILi512EEEEEENS5_IJSW_iEEEEEEEEEEESL_S13_NS4_8TiledMMAINS4_8MMA_AtomIJNS4_23SM100_MMA_MXF4_2x1SM_SSISJ_SJ_fSK_Li256ELi128ELi32ELNS4_4UMMA5MajorE0ELS18_0ELNS17_7ScaleInE0ELS19_0EEEEEENSN_INS5_IJSD_SD_SD_EEENS5_IJSW_SW_SW_EEEEENS5_IJNS4_10UnderscoreES1F_S1F_EEEEENS5_IJNS4_28SM100_TMA_2SM_LOAD_MULTICASTES1I_EEENS5_IJNS4_14ComposedLayoutINS4_7SwizzleILi2ELi4ELi3EEENS4_18smem_ptr_flag_bitsILi4EEENSN_INS5_IJNSA_ILi8EEESH_EEENS5_IJSH_SD_EEEEEEENSN_INS5_IJNS5_IJNS5_IJSP_SD_EEENS5_IJSO_SC_EEEEEESD_NS5_IJSC_SD_EEEEEENS5_IJNS5_IJNS5_IJSU_SY_EEESX_EEESW_NS5_IJSC_SY_EEEEEEEEEEEvNS4_8identityES1J_S24_vS25_EENS_8epilogue10collective18CollectiveEpilogueINS27_23Sm100TmaWarpSpecializedILi4ELi2ELi32ELb1ELb0EEEJNS5_IJSH_SH_SH_EEENS5_IJNSN_ISH_SD_EENSN_ISO_SD_EEEEENS_10bfloat16_tESM_S2G_SM_NS27_6fusion15FusionCallbacksIS2B_NS2H_17LinearCombinationIS2G_fS2G_fLNS_15FloatRoundStyleE2EEES2C_S2F_JEEENS4_5SM1004TMEM4LOAD26SM100_TMEM_LOAD_32dp32b32xENS4_13SM90_TMA_LOADENS1K_IS1M_NS1N_ILi16EEENSN_INS5_IJS1P_SO_EEENS5_IJSO_SD_EEEEEEENS4_39AutoVectorizingCopyWithAssumedAlignmentILi128EEENS4_14SM90_TMA_STOREES2W_S2Y_S2Y_EEEvvEEEEvNT_6ParamsE)
        .other          _ZN7cutlass13device_kernelINS_4gemm6kernel13GemmUniversalIN4cute5tupleIJiiiiEEENS1_10collective13CollectiveMmaINS1_46MainloopSm100TmaUmmaWarpSpecializedBlockScaledILi14ELi2ELi2ENS5_IJNS4_1CILi4EEENSA_ILi2EEENSA_ILi1EEEEEEEENS5_IJNSA_ILi256EEENSA_ILi128EEESH_EEENS5_IJNS_12float_e2m1_tENS_13float_ue8m0_tEEEENS5_IJNS5_IJlSD_lEEENS4_6LayoutINS5_IJNS5_IJNS5_IJNSA_ILi32EEESB_EEEiEEESQ_NS5_IJSD_iEEEEEENS5_IJNS5_IJNS5_IJNSA_ILi16EEESB_EEEiEEENS5_IJNS5_IJNSA_ILi0EEESD_EEENSA_ILi512EEEEEENS5_IJSW_iEEEEEEEEEEESL_S13_NS4_8TiledMMAINS4_8MMA_AtomIJNS4_23SM100_MMA_MXF4_2x1SM_SSISJ_SJ_fSK_Li256ELi128ELi32ELNS4_4UMMA5MajorE0ELS18_0ELNS17_7ScaleInE0ELS19_0EEEEEENSN_INS5_IJSD_SD_SD_EEENS5_IJSW_SW_SW_EEEEENS5_IJNS4_10UnderscoreES1F_S1F_EEEEENS5_IJNS4_28SM100_TMA_2SM_LOAD_MULTICASTES1I_EEENS5_IJNS4_14ComposedLayoutINS4_7SwizzleILi2ELi4ELi3EEENS4_18smem_ptr_flag_bitsILi4EEENSN_INS5_IJNSA_ILi8EEESH_EEENS5_IJSH_SD_EEEEEEENSN_INS5_IJNS5_IJNS5_IJSP_SD_EEENS5_IJSO_SC_EEEEEESD_NS5_IJSC_SD_EEEEEENS5_IJNS5_IJNS5_IJSU_SY_EEESX_EEESW_NS5_IJSC_SY_EEEEEEEEEEEvNS4_8identityES1J_S24_vS25_EENS_8epilogue10collective18CollectiveEpilogueINS27_23Sm100TmaWarpSpecializedILi4ELi2ELi32ELb1ELb0EEEJNS5_IJSH_SH_SH_EEENS5_IJNSN_ISH_SD_EENSN_ISO_SD_EEEEENS_10bfloat16_tESM_S2G_SM_NS27_6fusion15FusionCallbacksIS2B_NS2H_17LinearCombinationIS2G_fS2G_fLNS_15FloatRoundStyleE2EEES2C_S2F_JEEENS4_5SM1004TMEM4LOAD26SM100_TMEM_LOAD_32dp32b32xENS4_13SM90_TMA_LOADENS1K_IS1M_NS1N_ILi16EEENSN_INS5_IJS1P_SO_EEENS5_IJSO_SD_EEEEEEENS4_39AutoVectorizingCopyWithAssumedAlignmentILi128EEENS4_14SM90_TMA_STOREES2W_S2Y_S2Y_EEEvvEEEEvNT_6ParamsE,@"STO_CUDA_ENTRY STV_DEFAULT"
_ZN7cutlass13device_kernelINS_4gemm6kernel13GemmUniversalIN4cute5tupleIJiiiiEEENS1_10collective13CollectiveMmaINS1_46MainloopSm100TmaUmmaWarpSpecializedBlockScaledILi14ELi2ELi2ENS5_IJNS4_1CILi4EEENSA_ILi2EEENSA_ILi1EEEEEEEENS5_IJNSA_ILi256EEENSA_ILi128EEESH_EEENS5_IJNS_12float_e2m1_tENS_13float_ue8m0_tEEEENS5_IJNS5_IJlSD_lEEENS4_6LayoutINS5_IJNS5_IJNS5_IJNSA_ILi32EEESB_EEEiEEESQ_NS5_IJSD_iEEEEEENS5_IJNS5_IJNS5_IJNSA_ILi16EEESB_EEEiEEENS5_IJNS5_IJNSA_ILi0EEESD_EEENSA_ILi512EEEEEENS5_IJSW_iEEEEEEEEEEESL_S13_NS4_8TiledMMAINS4_8MMA_AtomIJNS4_23SM100_MMA_MXF4_2x1SM_SSISJ_SJ_fSK_Li256ELi128ELi32ELNS4_4UMMA5MajorE0ELS18_0ELNS17_7ScaleInE0ELS19_0EEEEEENSN_INS5_IJSD_SD_SD_EEENS5_IJSW_SW_SW_EEEEENS5_IJNS4_10UnderscoreES1F_S1F_EEEEENS5_IJNS4_28SM100_TMA_2SM_LOAD_MULTICASTES1I_EEENS5_IJNS4_14ComposedLayoutINS4_7SwizzleILi2ELi4ELi3EEENS4_18smem_ptr_flag_bitsILi4EEENSN_INS5_IJNSA_ILi8EEESH_EEENS5_IJSH_SD_EEEEEEENSN_INS5_IJNS5_IJNS5_IJSP_SD_EEENS5_IJSO_SC_EEEEEESD_NS5_IJSC_SD_EEEEEENS5_IJNS5_IJNS5_IJSU_SY_EEESX_EEESW_NS5_IJSC_SY_EEEEEEEEEEEvNS4_8identityES1J_S24_vS25_EENS_8epilogue10collective18CollectiveEpilogueINS27_23Sm100TmaWarpSpecializedILi4ELi2ELi32ELb1ELb0EEEJNS5_IJSH_SH_SH_EEENS5_IJNSN_ISH_SD_EENSN_ISO_SD_EEEEENS_10bfloat16_tESM_S2G_SM_NS27_6fusion15FusionCallbacksIS2B_NS2H_17LinearCombinationIS2G_fS2G_fLNS_15FloatRoundStyleE2EEES2C_S2F_JEEENS4_5SM1004TMEM4LOAD26SM100_TMEM_LOAD_32dp32b32xENS4_13SM90_TMA_LOADENS1K_IS1M_NS1N_ILi16EEENSN_INS5_IJS1P_SO_EEENS5_IJSO_SD_EEEEEEENS4_39AutoVectorizingCopyWithAssumedAlignmentILi128EEENS4_14SM90_TMA_STOREES2W_S2Y_S2Y_EEEvvEEEEvNT_6ParamsE:
[----:B------:R-:W1:Y:S01]  /*0000*/  LDC R1, c[0x0][0x37c] ;  /* 0x0000df00ff017b82 */ /* 0x000e620000000800 */
[----:B------:R-:W2:Y:S01]  /*0010*/  S2R R97, SR_TID.X ;  /* 0x0000000000617919 */ /* 0x000ea20000002100 */
[----:B------:R-:W3:Y:S06]  /*0020*/  LDCU.64 UR12, c[0x0][0xc90] ;  /* 0x00019200ff0c77ac */ /* 0x000eec0008000a00 */
[----:B------:R-:W4:Y:S01]  /*0030*/  S2UR UR58, SR_CgaCtaId ;  /* 0x00000000003a79c3 */ /* 0x000f220000008800 */
[----:B------:R-:W-:Y:S02]  /*0040*/  PRMT R84, RZ, 0x7610, R84 ;  /* 0x00007610ff547816 */ /* 0x000fe40000000054 */
[----:B------:R-:W-:-:S02]  /*0050*/  ELECT P0, URZ, PT ;  /* 0x0000000000ff782f */ /* 0x000fc40003800000 */
[----:B---3--:R-:W-:-:S04]  /*0060*/  ISETP.NE.U32.AND P1, PT, RZ, UR12, PT ;  /* 0x0000000cff007c0c */ /* 0x008fc8000bf25070 */
[----:B------:R-:W-:Y:S01]  /*0070*/  ISETP.NE.AND.EX P2, PT, RZ, UR13, PT, P1 ;  /* 0x0000000dff007c0c */ /* 0x000fe2000bf45310 */
[----:B----4-:R-:W-:Y:S02]  /*0080*/  ULOP3.LUT UR47, UR58, 0x1, URZ, 0xc0, !UPT ;  /* 0x000000013a2f7892 */ /* 0x010fe4000f8ec0ff */
[----:B------:R-:W-:Y:S01]  /*0090*/  ULOP3.LUT UR46, UR58, 0x1, URZ, 0x3c, !UPT ;  /* 0x000000013a2e7892 */ /* 0x000fe2000f8e3cff */
[----:B--2---:R-:W-:-:S05]  /*00a0*/  SHF.R.U32.HI R85, RZ, 0x5, R97 ;  /* 0x00000005ff557819 */ /* 0x004fca0000011661 */
[----:B------:R-:W2:Y:S02]  /*00b0*/  SHFL.IDX PT, R0, R85, RZ, 0x1f ;  /* 0x00001fff55007589 */ /* 0x000ea400000e0000 */
[----:B--2---:R-:W-:Y:S02]  /*00c0*/  R2UR UR17, R0 ;  /* 0x00000000001172ca */ /* 0x004fe400000e0000 */
[----:B-1----:R-:W-:Y:S05]  /*00d0*/  @P2 BRA `(.L_x_0) ;  /* 0x0000000000302947 */ /* 0x002fea0003800000 */
[----:B------:R-:W1:Y:S02]  /*00e0*/  LDCU.64 UR4, c[0x0][0xc88] ;  /* 0x00019100ff0477ac */ /* 0x000e640008000a00 */
[----:B-1----:R-:W-:-:S04]  /*00f0*/  UISETP.NE.U32.AND UP0, UPT, UR4, URZ, UPT ;  /* 0x000000ff0400728c */ /* 0x002fc8000bf05070 */
[----:B------:R-:W-:-:S09]  /*0100*/  UISETP.NE.AND.EX UP0, UPT, UR5, URZ, UPT, UP0 ;  /* 0x000000ff0500728c */ /* 0x000fd2000bf05300 */
[----:B------:R-:W-:Y:S05]  /*0110*/  BRA.U !UP0, `(.L_x_1) ;  /* 0x0000000108147547 */ /* 0x000fea000b800000 */
[----:B------:R-:W1:Y:S01]  /*0120*/  LDC.64 R2, c[0x0][0xc88] ;  /* 0x00032200ff027b82 */ /* 0x000e620000000a00 */
[----:B------:R-:W1:Y:S02]  /*0130*/  LDCU.64 UR4, c[0x0][0x358] ;  /* 0x00006b00ff0477ac */ /* 0x000e640008000a00 */
[----:B-1----:R1:W5:Y:S01]  /*0140*/  LDG.E R41, desc[UR4][R2.64] ;  /* 0x0000000402297981 */ /* 0x002362000c1e1900 */
[----:B------:R-:W-:Y:S01]  /*0150*/  HFMA2 R84, -RZ, RZ, 0, 5.9604644775390625e-08 ;  /* 0x00000001ff547431 */ /* 0x000fe200000001ff */
[----:B------:R-:W-:Y:S05]  /*0160*/  BRA `(.L_x_0) ;  /* 0x00000000000c7947 */ /* 0x000fea0003800000 */
.L_x_1:
[----:B------:R-:W1:Y:S01]  /*0170*/  LDCU UR4, c[0x0][0xc80] ;  /* 0x00019000ff0477ac */ /* 0x000e620008000800 */
[----:B------:R-:W-:Y:S01]  /*0180*/  HFMA2 R84, -RZ, RZ, 0, 5.9604644775390625e-08 ;  /* 0x00000001ff547431 */ /* 0x000fe200000001ff */
[----:B-1----:R-:W-:-:S07]  /*0190*/  MOV R41, UR4 ;  /* 0x0000000400297c02 */ /* 0x002fce0008000f00 */
.L_x_0:
[----:B------:R-:W2:Y:S02]  /*01a0*/  LDCU.64 UR4, c[0x0][0xcb0] ;  /* 0x00019600ff0477ac */ /* 0x000ea40008000a00 */
[----:B--2---:R-:W-:-:S04]  /*01b0*/  UISETP.NE.U32.AND UP0, UPT, UR4, URZ, UPT ;  /* 0x000000ff0400728c */ /* 0x004fc8000bf05070 */
[----:B------:R-:W-:-:S09]  /*01c0*/  UISETP.NE.AND.EX UP0, UPT, UR5, URZ, UPT, UP0 ;  /* 0x000000ff0500728c */ /* 0x000fd2000bf05300 */
[----:B------:R-:W-:Y:S05]  /*01d0*/  BRA.U UP0, `(.L_x_2) ;  /* 0x0000000100287547 */ /* 0x000fea000b800000 */
[----:B------:R-:W2:Y:S02]  /*01e0*/  LDCU.64 UR4, c[0x0][0xca8] ;  /* 0x00019500ff0477ac */ /* 0x000ea40008000a00 */
[----:B--2---:R-:W-:-:S04]  /*01f0*/  UISETP.NE.U32.AND UP0, UPT, UR4, URZ, UPT ;  /* 0x000000ff0400728c */ /* 0x004fc8000bf05070 */
[----:B------:R-:W-:-:S09]  /*0200*/  UISETP.NE.AND.EX UP0, UPT, UR5, URZ, UPT, UP0 ;  /* 0x000000ff0500728c */ /* 0x000fd2000bf05300 */
[----:B------:R-:W-:Y:S05]  /*0210*/  BRA.U !UP0, `(.L_x_3) ;  /* 0x0000000108107547 */ /* 0x000fea000b800000 */
[----:B------:R-:W2:Y:S01]  /*0220*/  LDC.64 R38, c[0x0][0xca8] ;  /* 0x00032a00ff267b82 */ /* 0x000ea20000000a00 */
[----:B------:R-:W2:Y:S02]  /*0230*/  LDCU.64 UR4, c[0x0][0x358] ;  /* 0x00006b00ff0477ac */ /* 0x000ea40008000a00 */
[----:B--2---:R2:W5:Y:S01]  /*0240*/  LDG.E R38, desc[UR4][R38.64] ;  /* 0x0000000426267981 */ /* 0x004562000c1e1900 */
[----:B------:R-:W-:Y:S05]  /*0250*/  BRA `(.L_x_2) ;  /* 0x0000000000087947 */ /* 0x000fea0003800000 */
.L_x_3:
[----:B------:R-:W2:Y:S02]  /*0260*/  LDCU UR4, c[0x0][0xca0] ;  /* 0x00019400ff0477ac */ /* 0x000ea40008000800 */
[----:B--2---:R-:W-:Y:S02]  /*0270*/  MOV R38, UR4 ;  /* 0x0000000400267c02 */ /* 0x004fe40008000f00 */
.L_x_2:
[----:B------:R-:W-:Y:S01]  /*0280*/  IMAD.U32 R0, RZ, RZ, UR17 ;  /* 0x00000011ff007e24 */ /* 0x000fe2000f8e00ff */
[----:B------:R-:W-:Y:S04]  /*0290*/  BSSY.RECONVERGENT B0, `(.L_x_4) ;  /* 0x0000012000007945 */ /* 0x000fe80003800200 */
[C---:B------:R-:W-:Y:S02]  /*02a0*/  ISETP.NE.OR P3, PT, R0.reuse, 0x1, !P0 ;  /* 0x000000010000780c */ /* 0x040fe40004765670 */
[----:B------:R-:W-:-:S11]  /*02b0*/  ISETP.NE.OR P2, PT, R0, 0x3, !P0 ;  /* 0x000000030000780c */ /* 0x000fd60004745670 */
[----:B------:R-:W-:Y:S05]  /*02c0*/  @P3 BRA `(.L_x_5) ;  /* 0x0000000000383947 */ /* 0x000fea0003800000 */
[----:B------:R-:W3:Y:S02]  /*02d0*/  LDCU.64 UR4, c[0x0][0x348] ;  /* 0x00006900ff0477ac */ /* 0x000ee40008000a00 */
[----:B---3--:R-:W-:Y:S02]  /*02e0*/  UIADD3 UR10, UP3, UPT, UR4, 0x80, URZ ;  /* 0x00000080040a7890 */ /* 0x008fe4000ff7e0ff */
[----:B------:R-:W-:Y:S02]  /*02f0*/  UIADD3 UR8, UP2, UPT, UR4, 0x180, URZ ;  /* 0x0000018004087890 */ /* 0x000fe4000ff5e0ff */
[----:B------:R-:W-:Y:S02]  /*0300*/  UIADD3 UR6, UP1, UPT, UR4, 0x280, URZ ;  /* 0x0000028004067890 */ /* 0x000fe4000ff3e0ff */
[----:B------:R-:W-:Y:S02]  /*0310*/  UIADD3 UR4, UP0, UPT, UR4, 0x380, URZ ;  /* 0x0000038004047890 */ /* 0x000fe4000ff1e0ff */
[----:B------:R-:W-:-:S02]  /*0320*/  UIADD3.X UR11, UPT, UPT, URZ, UR5, URZ, UP3, !UPT ;  /* 0x00000005ff0b7290 */ /* 0x000fc40009ffe4ff */
[----:B------:R-:W-:Y:S02]  /*0330*/  UIADD3.X UR9, UPT, UPT, URZ, UR5, URZ, UP2, !UPT ;  /* 0x00000005ff097290 */ /* 0x000fe400097fe4ff */
[----:B------:R-:W-:Y:S02]  /*0340*/  UIADD3.X UR7, UPT, UPT, URZ, UR5, URZ, UP1, !UPT ;  /* 0x00000005ff077290 */ /* 0x000fe40008ffe4ff */
[----:B------:R-:W-:-:S03]  /*0350*/  UIADD3.X UR5, UPT, UPT, URZ, UR5, URZ, UP0, !UPT ;  /* 0x00000005ff057290 */ /* 0x000fc600087fe4ff */
[----:B------:R3:W-:Y:S02]  /*0360*/  UTMACCTL.PF [UR10] ;  /* 0x000000000a0079b9 */ /* 0x0007e40008040000 */
[----:B------:R3:W-:Y:S02]  /*0370*/  UTMACCTL.PF [UR8] ;  /* 0x00000000080079b9 */ /* 0x0007e40008040000 */
[----:B------:R3:W-:Y:S02]  /*0380*/  UTMACCTL.PF [UR6] ;  /* 0x00000000060079b9 */ /* 0x0007e40008040000 */
[----:B------:R3:W-:Y:S02]  /*0390*/  UTMACCTL.PF [UR4] ;  /* 0x00000000040079b9 */ /* 0x0007e40008040000 */
[----:B---3--:R-:W-:Y:S01]  /*03a0*/  NOP ;  /* 0x0000000000007918 */ /* 0x008fe20000000000 */
.L_x_5:
[----:B------:R-:W-:Y:S05]  /*03b0*/  BSYNC.RECONVERGENT B0 ;  /* 0x0000000000007941 */ /* 0x000fea0003800200 */
.L_x_4:
[----:B------:R-:W-:Y:S04]  /*03c0*/  BSSY.RECONVERGENT B0, `(.L_x_6) ;  /* 0x000000a000007945 */ /* 0x000fe80003800200 */
[----:B------:R-:W-:Y:S05]  /*03d0*/  @P2 BRA `(.L_x_7) ;  /* 0x0000000000202947 */ /* 0x000fea0003800000 */
[----:B------:R-:W3:Y:S02]  /*03e0*/  LDCU.64 UR4, c[0x0][0x348] ;  /* 0x00006900ff0477ac */ /* 0x000ee40008000a00 */
[----:B---3--:R-:W-:Y:S02]  /*03f0*/  UIADD3 UR6, UP1, UPT, UR4, 0x980, URZ ;  /* 0x0000098004067890 */ /* 0x008fe4000ff3e0ff */
[----:B------:R-:W-:Y:S02]  /*0400*/  UIADD3 UR4, UP0, UPT, UR4, 0xa80, URZ ;  /* 0x00000a8004047890 */ /* 0x000fe4000ff1e0ff */
[----:B------:R-:W-:Y:S02]  /*0410*/  UIADD3.X UR7, UPT, UPT, URZ, UR5, URZ, UP1, !UPT ;  /* 0x00000005ff077290 */ /* 0x000fe40008ffe4ff */
[----:B------:R-:W-:-:S07]  /*0420*/  UIADD3.X UR5, UPT, UPT, URZ, UR5, URZ, UP0, !UPT ;  /* 0x00000005ff057290 */ /* 0x000fce00087fe4ff */
[----:B------:R3:W-:Y:S02]  /*0430*/  UTMACCTL.PF [UR6] ;  /* 0x00000000060079b9 */ /* 0x0007e40008040000 */
[----:B------:R3:W-:Y:S02]  /*0440*/  UTMACCTL.PF [UR4] ;  /* 0x00000000040079b9 */ /* 0x0007e40008040000 */
[----:B---3--:R-:W-:Y:S01]  /*0450*/  NOP ;  /* 0x0000000000007918 */ /* 0x008fe20000000000 */
.L_x_7:
[----:B------:R-:W-:Y:S05]  /*0460*/  BSYNC.RECONVERGENT B0 ;  /* 0x0000000000007941 */ /* 0x000fea0003800200 */
.L_x_6:
[----:B------:R-:W3:Y:S01]  /*0470*/  LDCU.64 UR4, c[0x0][0xc88] ;  /* 0x00019100ff0477ac */ /* 0x000ee20008000a00 */
[----:B------:R-:W-:Y:S01]  /*0480*/  ISETP.NE.AND.EX P1, PT, RZ, UR13, PT, P1 ;  /* 0x0000000dff007c0c */ /* 0x000fe2000bf25310 */
[----:B------:R-:W-:Y:S01]  /*0490*/  UPLOP3.LUT UP5, UPT, UPT, UPT, UPT, 0x80, 0x8 ;  /* 0x000000000008789c */ /* 0x000fe20003faf070 */
[----:B---3--:R-:W-:-:S04]  /*04a0*/  ISETP.NE.U32.AND P2, PT, RZ, UR4, PT ;  /* 0x00000004ff007c0c */ /* 0x008fc8000bf45070 */
[----:B------:R-:W-:-:S13]  /*04b0*/  ISETP.NE.AND.EX P2, PT, RZ, UR5, PT, P2 ;  /* 0x00000005ff007c0c */ /* 0x000fda000bf45320 */
[----:B------:R-:W-:Y:S05]  /*04c0*/  @P2 BRA P1, `(.L_x_8) ;  /* 0x0000000000282947 */ /* 0x000fea0000800000 */
[----:B------:R-:W-:Y:S01]  /*04d0*/  UISETP.NE.U32.AND UP0, UPT, UR12, URZ, UPT ;  /* 0x000000ff0c00728c */ /* 0x000fe2000bf05070 */
[----:B-----5:R-:W-:Y:S01]  /*04e0*/  FSETP.NEU.AND P1, PT, R41, RZ, PT ;  /* 0x000000ff2900720b */ /* 0x020fe20003f2d000 */
[----:B------:R-:W-:Y:S02]  /*04f0*/  UISETP.NE.U32.AND UP2, UPT, UR4, URZ, UPT ;  /* 0x000000ff0400728c */ /* 0x000fe4000bf45070 */
[----:B------:R-:W-:Y:S02]  /*0500*/  UISETP.NE.AND.EX UP1, UPT, UR13, URZ, UPT, UP0 ;  /* 0x000000ff0d00728c */ /* 0x000fe4000bf25300 */
[----:B------:R-:W-:-:S04]  /*0510*/  UISETP.NE.AND.EX UP0, UPT, UR5, URZ, UPT, UP2 ;  /* 0x000000ff0500728c */ /* 0x000fc8000bf05320 */
[----:B------:R-:W-:-:S04]  /*0520*/  USEL UR4, URZ, 0xffffffff, UP0 ;  /* 0xffffffffff047887 */ /* 0x000fc80008000000 */
[----:B------:R-:W-:Y:S01]  /*0530*/  VOTEU.ANY UP0, P1 ;  /* 0x0000000000ff7886 */ /* 0x000fe20000800100 */
[----:B------:R-:W-:-:S04]  /*0540*/  @!UP1 USEL UR4, URZ, 0xffffffff, UP0 ;  /* 0xffffffffff049887 */ /* 0x000fc80008000000 */
[----:B------:R-:W-:-:S04]  /*0550*/  ULOP3.LUT UR4, UR4, 0x1, URZ, 0xc0, !UPT ;  /* 0x0000000104047892 */ /* 0x000fc8000f8ec0ff */
[----:B------:R-:W-:-:S11]  /*0560*/  UISETP.NE.U32.AND UP5, UPT, UR4, 0x1, UPT ;  /* 0x000000010400788c */ /* 0x000fd6000bfa5070 */
.L_x_8:
[----:B------:R-:W3:Y:S01]  /*0570*/  SHFL.IDX PT, R0, R85, RZ, 0x1f ;  /* 0x00001fff55007589 */ /* 0x000ee200000e0000 */
[----:B------:R-:W-:-:S04]  /*0580*/  UISETP.NE.AND UP0, UPT, UR17, 0x2, UPT ;  /* 0x000000021100788c */ /* 0x000fc8000bf05270 */
[----:B------:R-:W-:Y:S02]  /*0590*/  UISETP.EQ.AND UP1, UPT, UR47, URZ, !UP0 ;  /* 0x000000ff2f00728c */ /* 0x000fe4000c722270 */
[----:B------:R-:W-:-:S04]  /*05a0*/  USEL UR51, URZ, 0x1, UP0 ;  /* 0x00000001ff337887 */ /* 0x000fc80008000000 */
[----:B------:R-:W-:Y:S02]  /*05b0*/  PLOP3.LUT P4, PT, P0, PT, UP1, 0x80, 0x8 ;  /* 0x000000000008781c */ /* 0x000fe4000078f018 */
[----:B---3--:R-:W-:-:S13]  /*05c0*/  ISETP.NE.AND P1, PT, R0, RZ, PT ;  /* 0x000000ff0000720c */ /* 0x008fda0003f25270 */
[----:B------:R-:W-:Y:S05]  /*05d0*/  @P1 BRA `(.L_x_9) ;  /* 0x0000000000b01947 */ /* 0x000fea0003800000 */
[----:B------:R-:W-:Y:S01]  /*05e0*/  ELECT P1, URZ, PT ;  /* 0x0000000000ff782f */ /* 0x000fe20003820000 */
[----:B------:R-:W-:-:S12]  /*05f0*/  BSSY.RECONVERGENT B0, `(.L_x_9) ;  /* 0x000002a000007945 */ /* 0x000fd80003800200 */
[----:B------:R-:W-:Y:S05]  /*0600*/  @!P1 BRA `(.L_x_10) ;  /* 0x0000000000a09947 */ /* 0x000fea0003800000 */
[----:B------:R-:W-:Y:S01]  /*0610*/  UMOV UR4, 0x400 ;  /* 0x0000040000047882 */ /* 0x000fe20000000000 */
[----:B------:R-:W-:Y:S01]  /*0620*/  UMOV UR8, 0x1 ;  /* 0x0000000100087882 */ /* 0x000fe20000000000 */
[----:B------:R-:W-:Y:S01]  /*0630*/  UMOV UR6, 0x3 ;  /* 0x0000000300067882 */ /* 0x000fe20000000000 */
[----:B------:R-:W-:Y:S02]  /*0640*/  ULEA UR4, UR58, UR4, 0x18 ;  /* 0x000000043a047291 */ /* 0x000fe4000f8ec0ff */
[----:B------:R-:W-:-:S04]  /*0650*/  UIADD3 UR8, UPT, UPT, -UR8, 0x100000, URZ ;  /* 0x0010000008087890 */ /* 0x000fc8000fffe1ff */
[----:B------:R-:W-:Y:S02]  /*0660*/  USHF.L.U32 UR9, UR8, 0xb, URZ ;  /* 0x0000000b08097899 */ /* 0x000fe400080006ff */
[----:B------:R-:W-:Y:S02]  /*0670*/  USHF.L.U32 UR8, UR8, 0x1, URZ ;  /* 0x0000000108087899 */ /* 0x000fe400080006ff */
[----:B------:R-:W-:-:S04]  /*0680*/  UIADD3 UR6, UPT, UPT, -UR6, 0x100000, URZ ;  /* 0x0010000006067890 */ /* 0x000fc8000fffe1ff */
[----:B------:R-:W-:Y:S02]  /*0690*/  USHF.L.U32 UR7, UR6, 0xb, URZ ;  /* 0x0000000b06077899 */ /* 0x000fe400080006ff */
[----:B------:R-:W-:Y:S01]  /*06a0*/  USHF.L.U32 UR6, UR6, 0x1, URZ ;  /* 0x0000000106067899 */ /* 0x000fe200080006ff */
[----:B------:R-:W3:Y:S03]  /*06b0*/  FENCE.VIEW.ASYNC.S ;  /* 0x00000000000073c6 */ /* 0x000ee60000000000 */
[----:B---3--:R3:W4:Y:S08]  /*06c0*/  SYNCS.EXCH.64 URZ, [UR4], UR8 ;  /* 0x0000000804ff75b2 */ /* 0x0087300008000100 */
[----:B------:R3:W1:Y:S01]  /*06d0*/  SYNCS.EXCH.64 URZ, [UR4+0x70], UR6 ;  /* 0x0000700604ff75b2 */ /* 0x0006620008000100 */
        /* <DEDUP_REMOVED lines=25> */
[----:B------:R3:W1:Y:S02]  /*0870*/  SYNCS.EXCH.64 URZ, [UR4+0xd8], UR6 ;  /* 0x0000d80604ff75b2 */ /* 0x0006640008000100 */
[----:B---34-:R-:W-:Y:S01]  /*0880*/  NOP ;  /* 0x0000000000007918 */ /* 0x018fe20000000000 */
.L_x_10:
[----:B------:R-:W-:Y:S05]  /*0890*/  BSYNC.RECONVERGENT B0 ;  /* 0x0000000000007941 */ /* 0x000fea0003800200 */
.L_x_9:
[----:B------:R-:W3:Y:S01]  /*08a0*/  SHFL.IDX PT, R0, R85, RZ, 0x1f ;  /* 0x00001fff55007589 */ /* 0x000ee200000e0000 */
[----:B------:R-:W-:Y:S01]  /*08b0*/  NOP ;  /* 0x0000000000007918 */ /* 0x000fe20000000000 */
[----:B---3--:R-:W-:-:S13]  /*08c0*/  ISETP.NE.AND P1, PT, R0, 0x1, PT ;  /* 0x000000010000780c */ /* 0x008fda0003f25270 */
[----:B------:R-:W-:Y:S05]  /*08d0*/  @P1 BRA `(.L_x_11) ;  /* 0x0000000000541947 */ /* 0x000fea0003800000 */
        /* <DEDUP_REMOVED lines=10> */
[----:B------:R-:W-:Y:S01]  /*0980*/  ELECT P1, URZ, PT ;  /* 0x0000000000ff782f */ /* 0x000fe20003820000 */
[----:B------:R-:W3:Y:S02]  /*0990*/  FENCE.VIEW.ASYNC.S ;  /* 0x00000000000073c6 */ /* 0x000ee40000000000 */
[----:B---3--:R3:W4:Y:S08]  /*09a0*/  SYNCS.EXCH.64 URZ, [UR4+0xe0], UR8 ;  /* 0x0000e00804ff75b2 */ /* 0x0087300008000100 */
[----:B------:R3:W1:Y:S01]  /*09b0*/  SYNCS.EXCH.64 URZ, [UR4+0x100], UR6 ;  /* 0x0001000604ff75b2 */ /* 0x0006620008000100 */
[----:B------:R3:W1:Y:S01]  /*09c0*/  SYNCS.EXCH.64 URZ, [UR4+0xe8], UR8 ;  /* 0x0000e80804ff75b2 */ /* 0x0006620008000100 */
[----:B------:R3:W1:Y:S01]  /*09d0*/  SYNCS.EXCH.64 URZ, [UR4+0x108], UR6 ;  /* 0x0001080604ff75b2 */ /* 0x0006620008000100 */
[----:B------:R3:W1:Y:S01]  /*09e0*/  SYNCS.EXCH.64 URZ, [UR4+0xf0], UR8 ;  /* 0x0000f00804ff75b2 */ /* 0x0006620008000100 */
[----:B------:R3:W1:Y:S01]  /*09f0*/  SYNCS.EXCH.64 URZ, [UR4+0x110], UR6 ;  /* 0x0001100604ff75b2 */ /* 0x0006620008000100 */
[----:B------:R3:W1:Y:S01]  /*0a00*/  SYNCS.EXCH.64 URZ, [UR4+0xf8], UR8 ;  /* 0x0000f80804ff75b2 */ /* 0x0006620008000100 */
[----:B------:R3:W1:Y:S01]  /*0a10*/  SYNCS.EXCH.64 URZ, [UR4+0x118], UR6 ;  /* 0x0001180604ff75b2 */ /* 0x0006620008000100 */
[----:B------:R-:W-:Y:S01]  /*0a20*/  NOP ;  /* 0x0000000000007918 */ /* 0x000fe20000000000 */
.L_x_11:
[----:B------:R-:W2:Y:S01]  /*0a30*/  SHFL.IDX PT, R0, R85, RZ, 0x1f ;  /* 0x00001fff55007589 */ /* 0x000ea200000e0000 */
[----:B------:R-:W-:Y:S01]  /*0a40*/  NOP ;  /* 0x0000000000007918 */ /* 0x000fe20000000000 */
[----:B--2---:R-:W-:-:S13]  /*0a50*/  ISETP.NE.AND P1, PT, R0, 0x3, PT ;  /* 0x000000030000780c */ /* 0x004fda0003f25270 */
[----:B------:R-:W-:Y:S05]  /*0a60*/  @P1 BRA `(.L_x_12) ;  /* 0x00000000002c1947 */ /* 0x000fea0003800000 */
[----:B---3--:R-:W-:Y:S01]  /*0a70*/  UMOV UR6, 0x400 ;  /* 0x0000040000067882 */ /* 0x008fe20000000000 */
[----:B------:R-:W-:Y:S01]  /*0a80*/  UMOV UR4, 0x20 ;  /* 0x0000002000047882 */ /* 0x000fe20000000000 */
[----:B------:R-:W-:Y:S02]  /*0a90*/  ULEA UR6, UR58, UR6, 0x18 ;  /* 0x000000063a067291 */ /* 0x000fe4000f8ec0ff */
[----:B------:R-:W-:-:S04]  /*0aa0*/  UIADD3 UR4, UPT, UPT, -UR4, 0x100000, URZ ;  /* 0x0010000004047890 */ /* 0x000fc8000fffe1ff */
[----:B------:R-:W-:Y:S02]  /*0ab0*/  USHF.L.U32 UR5, UR4, 0xb, URZ ;  /* 0x0000000b04057899 */ /* 0x000fe400080006ff */
[----:B------:R-:W-:Y:S01]  /*0ac0*/  USHF.L.U32 UR4, UR4, 0x1, URZ ;  /* 0x0000000104047899 */ /* 0x000fe200080006ff */
[----:B------:R-:W-:Y:S01]  /*0ad0*/  ELECT P1, URZ, PT ;  /* 0x0000000000ff782f */ /* 0x000fe20003820000 */
[----:B------:R-:W2:Y:S10]  /*0ae0*/  FENCE.VIEW.ASYNC.S ;  /* 0x00000000000073c6 */ /* 0x000eb40000000000 */
[----:B--2---:R2:W3:Y:S01]  /*0af0*/  SYNCS.EXCH.64 URZ, [UR6+0x120], UR4 ;  /* 0x0001200406ff75b2 */ /* 0x0044e20008000100 */
[----:B------:R2:W1:Y:S01]  /*0b00*/  SYNCS.EXCH.64 URZ, [UR6+0x128], UR4 ;  /* 0x0001280406ff75b2 */ /* 0x0004620008000100 */
[----:B------:R-:W-:Y:S01]  /*0b10*/  NOP ;  /* 0x0000000000007918 */ /* 0x000fe20000000000 */
.L_x_12:
[----:B------:R-:W4:Y:S01]  /*0b20*/  SHFL.IDX PT, R0, R85, RZ, 0x1f ;  /* 0x00001fff55007589 */ /* 0x000f2200000e0000 */
[----:B------:R-:W-:Y:S01]  /*0b30*/  NOP ;  /* 0x0000000000007918 */ /* 0x000fe20000000000 */
[----:B----4-:R-:W-:-:S13]  /*0b40*/  ISETP.NE.AND P1, PT, R0, 0x4, PT ;  /* 0x000000040000780c */ /* 0x010fda0003f25270 */
[----:B------:R-:W-:Y:S05]  /*0b50*/  @P1 BRA `(.L_x_13) ;  /* 0x0000000000481947 */ /* 0x000fea0003800000 */
[----:B--23--:R-:W-:Y:S01]  /*0b60*/  UMOV UR4, 0x720 ;  /* 0x0000072000047882 */ /* 0x00cfe20000000000 */
[----:B------:R-:W-:Y:S01]  /*0b70*/  UMOV UR6, 0x400 ;  /* 0x0000040000067882 */ /* 0x000fe20000000000 */
[----:B------:R-:W-:Y:S01]  /*0b80*/  USEL UR4, UR4, 0x620, UP5 ;  /* 0x0000062004047887 */ /* 0x000fe2000a800000 */
        /* <DEDUP_REMOVED lines=9> */
[----:B------:R-:W2:Y:S02]  /*0c20*/  FENCE.VIEW.ASYNC.S ;  /* 0x00000000000073c6 */ /* 0x000ea40000000000 */
[----:B--2---:R4:W2:Y:S08]  /*0c30*/  SYNCS.EXCH.64 URZ, [UR6+0x130], UR8 ;  /* 0x0001300806ff75b2 */ /* 0x0048b00008000100 */
[----:B------:R4:W3:Y:S01]  /*0c40*/  SYNCS.EXCH.64 URZ, [UR6+0x140], UR4 ;  /* 0x0001400406ff75b2 */ /* 0x0008e20008000100 */
[----:B------:R4:W1:Y:S01]  /*0c50*/  SYNCS.EXCH.64 URZ, [UR6+0x138], UR8 ;  /* 0x0001380806ff75b2 */ /* 0x0008620008000100 */
[----:B------:R4:W1:Y:S02]  /*0c60*/  SYNCS.EXCH.64 URZ, [UR6+0x148], UR4 ;  /* 0x0001480406ff75b2 */ /* 0x0008640008000100 */
[----:B----4-:R-:W-:Y:S01]  /*0c70*/  NOP ;  /* 0x0000000000007918 */ /* 0x010fe20000000000 */
.L_x_13:
[----:B------:R-:W4:Y:S01]  /*0c80*/  SHFL.IDX PT, R0, R85, RZ, 0x1f ;  /* 0x00001fff55007589 */ /* 0x000f2200000e0000 */
[----:B------:R-:W-:Y:S01]  /*0c90*/  NOP ;  /* 0x0000000000007918 */ /* 0x000fe20000000000 */
[----:B----4-:R-:W-:-:S13]  /*0ca0*/  ISETP.NE.AND P1, PT, R0, 0x5, PT ;  /* 0x000000050000780c */ /* 0x010fda0003f25270 */
[----:B------:R-:W-:Y:S05]  /*0cb0*/  @P1 BRA `(.L_x_14) ;  /* 0x0000000000441947 */ /* 0x000fea0003800000 */
[----:B--23--:R-:W-:Y:S01]  /*0cc0*/  UMOV UR4, 0x400 ;  /* 0x0000040000047882 */ /* 0x00cfe20000000000 */
        /* <DEDUP_REMOVED lines=16> */
.L_x_14:
[----:B------:R-:W4:Y:S01]  /*0dd0*/  SHFL.IDX PT, R0, R85, RZ, 0x1f ;  /* 0x00001fff55007589 */ /* 0x000f2200000e0000 */
[----:B------:R-:W-:Y:S01]  /*0de0*/  ISETP.NE.OR P0, PT, RZ, UR17, !P0 ;  /* 0x00000011ff007c0c */ /* 0x000fe2000c705670 */
[----:B------:R-:W-:Y:S01]  /*0df0*/  NOP ;  /* 0x0000000000007918 */ /* 0x000fe20000000000 */
[----:B----4-:R-:W-:-:S13]  /*0e00*/  ISETP.NE.AND P1, PT, R0, 0x3, PT ;  /* 0x000000030000780c */ /* 0x010fda0003f25270 */
[----:B------:R-:W-:Y:S05]  /*0e10*/  @P1 BRA `(.L_x_15) ;  /* 0x0000000000341947 */ /* 0x000fea0003800000 */
[----:B--23--:R-:W-:Y:S01]  /*0e20*/  UMOV UR4, 0x400 ;  /* 0x0000040000047882 */ /* 0x00cfe20000000000 */
[----:B------:R-:W-:Y:S01]  /*0e30*/  UMOV UR6, 0x20 ;  /* 0x0000002000067882 */ /* 0x000fe20000000000 */
[----:B------:R-:W-:Y:S02]  /*0e40*/  ULEA UR4, UR58, UR4, 0x18 ;  /* 0x000000043a047291 */ /* 0x000fe4000f8ec0ff */
[----:B------:R-:W-:-:S04]  /*0e50*/  UIADD3 UR6, UPT, UPT, -UR6, 0x100000, URZ ;  /* 0x0010000006067890 */ /* 0x000fc8000fffe1ff */
[----:B------:R-:W-:Y:S02]  /*0e60*/  USHF.L.U32 UR7, UR6, 0xb, URZ ;  /* 0x0000000b06077899 */ /* 0x000fe400080006ff */
[----:B------:R-:W-:Y:S01]  /*0e70*/  USHF.L.U32 UR6, UR6, 0x1, URZ ;  /* 0x0000000106067899 */ /* 0x000fe200080006ff */
[----:B------:R-:W-:Y:S01]  /*0e80*/  ELECT P1, URZ, PT ;  /* 0x0000000000ff782f */ /* 0x000fe20003820000 */
[----:B------:R-:W2:Y:S10]  /*0e90*/  FENCE.VIEW.ASYNC.S ;  /* 0x00000000000073c6 */ /* 0x000eb40000000000 */
[----:B--2---:R4:W2:Y:S01]  /*0ea0*/  SYNCS.EXCH.64 URZ, [UR4+0x170], UR6 ;  /* 0x0001700604ff75b2 */ /* 0x0048a20008000100 */
[----:B------:R4:W3:Y:S01]  /*0eb0*/  SYNCS.EXCH.64 URZ, [UR4+0x180], UR6 ;  /* 0x0001800604ff75b2 */ /* 0x0008e20008000100 */
[----:B------:R4:W1:Y:S01]  /*0ec0*/  SYNCS.EXCH.64 URZ, [UR4+0x178], UR6 ;  /* 0x0001780604ff75b2 */ /* 0x0008620008000100 */
[----:B------:R4:W1:Y:S02]  /*0ed0*/  SYNCS.EXCH.64 URZ, [UR4+0x188], UR6 ;  /* 0x0001880604ff75b2 */ /* 0x0008640008000100 */
[----:B----4-:R-:W-:Y:S01]  /*0ee0*/  NOP ;  /* 0x0000000000007918 */ /* 0x010fe20000000000 */
.L_x_15:
[----:B------:R-:W-:Y:S01]  /*0ef0*/  VOTEU.ALL UP0, P0 ;  /* 0x0000000000ff7886 */ /* 0x000fe20000000000 */
[----:B--23--:R-:W-:Y:S01]  /*0f00*/  UMOV UR4, 0x20 ;  /* 0x0000002000047882 */ /* 0x00cfe20000000000 */
[----:B------:R-:W2:Y:S01]  /*0f10*/  LDCU UR31, c[0x0][0x36c] ;  /* 0x00006d80ff1f77ac */ /* 0x000ea20008000800 */
[----:B------:R-:W-:Y:S01]  /*0f20*/  NOP ;  /* 0x0000000000007918 */ /* 0x000fe20000000000 */
[----:B------:R-:W-:Y:S01]  /*0f30*/  LOP3.LUT R0, R97, 0x1f, RZ, 0xc0, !PT ;  /* 0x0000001f61007812 */ /* 0x000fe200078ec0ff */
[----:B------:R-:W-:Y:S01]  /*0f40*/  @!UP0 UMOV UR6, 0x400 ;  /* 0x0000040000068882 */ /* 0x000fe20000000000 */
[----:B------:R-:W-:-:S04]  /*0f50*/  @!UP0 UIADD3 UR4, UPT, UPT, -UR4, 0x100000, URZ ;  /* 0x0010000004048890 */ /* 0x000fc8000fffe1ff */
[----:B------:R-:W-:Y:S02]  /*0f60*/  @!UP0 USHF.L.U32 UR5, UR4, 0xb, URZ ;  /* 0x0000000b04058899 */ /* 0x000fe400080006ff */
[----:B------:R-:W-:Y:S02]  /*0f70*/  @!UP0 USHF.L.U32 UR4, UR4, 0x1, URZ ;  /* 0x0000000104048899 */ /* 0x000fe400080006ff */
[----:B------:R-:W-:Y:S01]  /*0f80*/  @!UP0 ULEA UR6, UR58, UR6, 0x18 ;  /* 0x000000063a068291 */ /* 0x000fe2000f8ec0ff */
[----:B------:R-:W-:Y:S01]  /*0f90*/  VOTEU.ALL UP0, P0 ;  /* 0x0000000000ff7886 */ /* 0x000fe20000000000 */
[----:B------:R-:W-:Y:S02]  /*0fa0*/  UISETP.NE.AND UP6, UPT, UR17, URZ, UPT ;  /* 0x000000ff1100728c */ /* 0x000fe4000bfc5270 */
[----:B--2---:R-:W-:Y:S01]  /*0fb0*/  UISETP.EQ.U32.AND UP1, UPT, UR31, 0x1, UPT ;  /* 0x000000011f00788c */ /* 0x004fe2000bf22070 */
[----:B------:R-:W2:Y:S07]  /*0fc0*/  FENCE.VIEW.ASYNC.S ;  /* 0x00000000000073c6 */ /* 0x000eae0000000000 */
[----:B--2---:R2:W3:Y:S01]  /*0fd0*/  @!UP0 SYNCS.EXCH.64 URZ, [UR6+0x190], UR4 ;  /* 0x0001900406ff85b2 */ /* 0x0044e20008000100 */
[----:B------:R-:W-:Y:S05]  /*0fe0*/  BRA.U !UP1, `(.L_x_16) ;  /* 0x0000000109087547 */ /* 0x000fea000b800000 */
[----:B-1-3--:R-:W-:Y:S01]  /*0ff0*/  UCGABAR_ARV ;  /* 0x00000000000079c7 */ /* 0x00afe20008000000 */
[----:B------:R-:W-:Y:S05]  /*1000*/  BRA `(.L_x_17) ;  /* 0x0000000000047947 */ /* 0x000fea0003800000 */
.L_x_16:
[----:B-1-3--:R-:W-:Y:S01]  /*1010*/  NOP ;  /* 0x0000000000007918 */ /* 0x00afe20000000000 */
.L_x_17:
[----:B------:R-:W1:Y:S01]  /*1020*/  S2UR UR13, SR_CTAID.Y ;  /* 0x00000000000d79c3 */ /* 0x000e620000002600 */
[----:B------:R-:W-:-:S05]  /*1030*/  CS2R.32 R86, SR_CgaSize ;  /* 0x0000000000567805 */ /* 0x000fca0000008a00 */
[----:B------:R-:W-:-:S05]  /*1040*/  IMAD R86, R86, -0xa0, RZ ;  /* 0xffffff6056567824 */ /* 0x000fca00078e02ff */
[----:B--2---:R-:W-:-:S14]  /*1050*/  R2UR UR5, R86 ;  /* 0x00000000560572ca */ /* 0x004fdc00000e0000 */
[----:B------:R-:W2:Y:S01]  /*1060*/  LDCU UR5, c[0x0][UR5+0x2b4] ;  /* 0x00005680050577ac */ /* 0x000ea20008000800 */
[----:B------:R-:W-:-:S05]  /*1070*/  CS2R.32 R86, SR_CgaSize ;  /* 0x0000000000567805 */ /* 0x000fca0000008a00 */
[----:B------:R-:W-:-:S05]  /*1080*/  IMAD R86, R86, -0xa0, RZ ;  /* 0xffffff6056567824 */ /* 0x000fca00078e02ff */
[----:B------:R-:W-:-:S14]  /*1090*/  R2UR UR4, R86 ;  /* 0x00000000560472ca */ /* 0x000fdc00000e0000 */
[----:B------:R-:W3:Y:S01]  /*10a0*/  LDCU UR4, c[0x0][UR4+0x2b0] ;  /* 0x00005600040477ac */ /* 0x000ee20008000800 */
[----:B------:R-:W4:Y:S01]  /*10b0*/  S2UR UR69, SR_CTAID.X ;  /* 0x00000000004579c3 */ /* 0x000f220000002500 */
[----:B------:R-:W-:-:S05]  /*10c0*/  CS2R.32 R86, SR_CgaSize ;  /* 0x0000000000567805 */ /* 0x000fca0000008a00 */
[----:B------:R-:W-:-:S05]  /*10d0*/  IMAD R86, R86, -0xa0, RZ ;  /* 0xffffff6056567824 */ /* 0x000fca00078e02ff */
[----:B------:R-:W-:-:S14]  /*10e0*/  R2UR UR9, R86 ;  /* 0x00000000560972ca */ /* 0x000fdc00000e0000 */
[----:B------:R-:W3:Y:S01]  /*10f0*/  LDCU UR9, c[0x0][UR9+0x2a4] ;  /* 0x00005480090977ac */ /* 0x000ee20008000800 */
[----:B------:R-:W-:-:S05]  /*1100*/  CS2R.32 R86, SR_CgaSize ;  /* 0x0000000000567805 */ /* 0x000fca0000008a00 */
[----:B------:R-:W-:-:S05]  /*1110*/  IMAD R86, R86, -0xa0, RZ ;  /* 0xffffff6056567824 */ /* 0x000fca00078e02ff */
[----:B------:R-:W-:-:S14]  /*1120*/  R2UR UR63, R86 ;  /* 0x00000000563f72ca */ /* 0x000fdc00000e0000 */
[----:B------:R-:W3:Y:S01]  /*1130*/  LDCU UR63, c[0x0][UR63+0x2a0] ;  /* 0x000054003f3f77ac */ /* 0x000ee20008000800 */
[----:B------:R-:W-:Y:S02]  /*1140*/  ULOP3.LUT UR6, UR58, 0x4, URZ, 0xc0, !UPT ;  /* 0x000000043a067892 */ /* 0x000fe4000f8ec0ff */
[----:B------:R-:W-:Y:S02]  /*1150*/  USHF.R.U32.HI UR12, URZ, 0x1, UR58 ;  /* 0x00000001ff0c7899 */ /* 0x000fe4000801163a */
[----:B------:R-:W-:Y:S02]  /*1160*/  UISETP.GT.U32.AND UP0, UPT, UR6, 0xffff, UPT ;  /* 0x0000ffff0600788c */ /* 0x000fe4000bf04070 */
[----:B------:R-:W-:Y:S01]  /*1170*/  USHF.R.U32.HI UR11, URZ, 0x2, UR58 ;  /* 0x00000002ff0b7899 */ /* 0x000fe2000801163a */
[----:B-1----:R-:W-:Y:S01]  /*1180*/  I2FP.F32.U32 R2, UR13 ;  /* 0x0000000d00027c45 */ /* 0x002fe20008201000 */
[----:B------:R-:W-:Y:S02]  /*1190*/  USHF.L.U32 UR48, UR58, 0xa, URZ ;  /* 0x0000000a3a307899 */ /* 0x000fe400080006ff */
[----:B------:R-:W-:-:S02]  /*11a0*/  USHF.L.U32 UR52, UR58, 0x6, URZ ;  /* 0x000000063a347899 */ /* 0x000fc400080006ff */
[----:B--2---:R-:W-:Y:S01]  /*11b0*/  FMUL R2, R2, UR5 ;  /* 0x0000000502027c20 */ /* 0x004fe20008400000 */
[----:B------:R-:W-:Y:S01]  /*11c0*/  ULOP3.LUT UR5, UR58, 0x3, URZ, 0xc0, !UPT ;  /* 0x000000033a057892 */ /* 0x000fe2000f8ec0ff */
[----:B----4-:R-:W-:Y:S01]  /*11d0*/  I2FP.F32.U32 R3, UR69 ;  /* 0x0000004500037c45 */ /* 0x010fe20008201000 */
[----:B------:R-:W-:-:S03]  /*11e0*/  USHF.L.U32 UR26, UR58, 0x5, URZ ;  /* 0x000000053a1a7899 */ /* 0x000fc600080006ff */
[----:B------:R-:W1:Y:S01]  /*11f0*/  F2I.U32.TRUNC.NTZ R2, R2 ;  /* 0x0000000200027305 */ /* 0x000e62000020f000 */
[----:B------:R-:W-:Y:S01]  /*1200*/  UISETP.GT.U32.AND UP2, UPT, UR5, 0xffff, UPT ;  /* 0x0000ffff0500788c */ /* 0x000fe2000bf44070 */
[----:B---3--:R-:W-:Y:S01]  /*1210*/  FMUL R3, R3, UR4 ;  /* 0x0000000403037c20 */ /* 0x008fe20008400000 */
[----:B------:R-:W-:Y:S02]  /*1220*/  ULOP3.LUT UR4, UR47, 0x4, UR58, 0xf8, !UPT ;  /* 0x000000042f047892 */ /* 0x000fe4000f8ef83a */
[----:B------:R-:W-:Y:S02]  /*1230*/  USEL UR37, UR5, 0xffff, !UP2 ;  /* 0x0000ffff05257887 */ /* 0x000fe4000d000000 */
[----:B------:R-:W-:Y:S01]  /*1240*/  UISETP.GT.U32.AND UP1, UPT, UR4, 0xffff, UPT ;  /* 0x0000ffff0400788c */ /* 0x000fe2000bf24070 */
[----:B------:R-:W2:Y:S01]  /*1250*/  F2I.U32.TRUNC.NTZ R3, R3 ;  /* 0x0000000300037305 */ /* 0x000ea2000020f000 */
[----:B------:R-:W-:Y:S02]  /*1260*/  USHF.L.U32 UR50, UR58, 0x7, URZ ;  /* 0x000000073a327899 */ /* 0x000fe400080006ff */
[----:B------:R-:W-:Y:S01]  /*1270*/  USEL UR45, UR4, 0xffff, !UP1 ;  /* 0x0000ffff042d7887 */ /* 0x000fe2000c800000 */
[----:B------:R-:W-:Y:S01]  /*1280*/  UMOV UR14, 0x11 ;  /* 0x00000011000e7882 */ /* 0x000fe20000000000 */
[----:B------:R-:W-:Y:S01]  /*1290*/  UMOV UR15, 0x5 ;  /* 0x00000005000f7882 */ /* 0x000fe20000000000 */
[----:B-1----:R-:W-:Y:S01]  /*12a0*/  R2UR UR8, R2 ;  /* 0x00000000020872ca */ /* 0x002fe200000e0000 */
[----:B------:R-:W-:Y:S01]  /*12b0*/  UMOV UR18, 0xf ;  /* 0x0000000f00127882 */ /* 0x000fe20000000000 */
[----:B------:R-:W-:Y:S01]  /*12c0*/  PRMT R2, RZ, 0x7610, R2 ;  /* 0x00007610ff027816 */ /* 0x000fe20000000002 */
[----:B------:R-:W1:Y:S01]  /*12d0*/  LDCU UR27, c[0x0][0xf24] ;  /* 0x0001e480ff1b77ac */ /* 0x000e620008000800 */
[----:B------:R-:W3:Y:S01]  /*12e0*/  LDCU UR39, c[0x0][0xf24] ;  /* 0x0001e480ff2777ac */ /* 0x000ee20008000800 */
[----:B--2---:R-:W-:-:S02]  /*12f0*/  R2UR UR7, R3 ;  /* 0x00000000030772ca */ /* 0x004fc400000e0000 */
[----:B------:R-:W-:Y:S01]  /*1300*/  PRMT R3, RZ, 0x7610, R3 ;  /* 0x00007610ff037816 */ /* 0x000fe20000000003 */
[----:B------:R-:W2:Y:S05]  /*1310*/  LDCU UR30, c[0x0][0xf30] ;  /* 0x0001e600ff1e77ac */ /* 0x000eaa0008000800 */
[----:B------:R-:W-:Y:S01]  /*1320*/  UIADD3 UR4, UPT, UPT, -UR8, URZ, URZ ;  /* 0x000000ff08047290 */ /* 0x000fe2000fffe1ff */
[----:B------:R-:W-:Y:S01]  /*1330*/  UMOV UR16, UR69 ;  /* 0x0000004500107c82 */ /* 0x000fe20008000000 */
[----:B------:R-:W-:Y:S02]  /*1340*/  USEL UR38, UR6, 0xffff, !UP0 ;  /* 0x0000ffff06267887 */ /* 0x000fe4000c000000 */
[----:B------:R-:W-:-:S02]  /*1350*/  UIMAD UR4, UR9, UR4, UR13 ;  /* 0x00000004090472a4 */ /* 0x000fc4000f8e020d */
[----:B------:R-:W-:-:S04]  /*1360*/  UIADD3 UR5, UPT, UPT, -UR7, URZ, URZ ;  /* 0x000000ff07057290 */ /* 0x000fc8000fffe1ff */
[----:B------:R-:W-:Y:S01]  /*1370*/  IMAD.U32 R86, RZ, RZ, UR4 ;  /* 0x00000004ff567e24 */ /* 0x000fe2000f8e00ff */
[----:B------:R-:W-:Y:S01]  /*1380*/  UIMAD UR63, UR63, UR5, UR69 ;  /* 0x000000053f3f72a4 */ /* 0x000fe2000f8e0245 */
[----:B-1-3--:R-:W-:Y:S11]  /*1390*/  BRA.U UP6, `(.L_x_18) ;  /* 0x0000000106687547 */ /* 0x00aff6000b800000 */
[----:B------:R-:W-:Y:S01]  /*13a0*/  R2UR UR19, R86 ;  /* 0x00000000561372ca */ /* 0x000fe200000e0000 */
[----:B------:R-:W-:Y:S02]  /*13b0*/  ULOP3.LUT UR4, UR63, 0x2, URZ, 0x3c, !UPT ;  /* 0x000000023f047892 */ /* 0x000fe4000f8e3cff */
[----:B------:R-:W-:-:S10]  /*13c0*/  ULOP3.LUT UR10, UR63, 0xfffffffe, URZ, 0xc0, !UPT ;  /* 0xfffffffe3f0a7892 */ /* 0x000fd4000f8ec0ff */
[----:B------:R-:W-:Y:S02]  /*13d0*/  UISETP.NE.AND UP0, UPT, UR19, URZ, UPT ;  /* 0x000000ff1300728c */ /* 0x000fe4000bf05270 */
[----:B------:R-:W-:Y:S02]  /*13e0*/  UISETP.NE.AND UP2, UPT, UR19, 0x1, UPT ;  /* 0x000000011300788c */ /* 0x000fe4000bf45270 */
[----:B------:R-:W-:Y:S02]  /*13f0*/  UISETP.GT.U32.AND UP4, UPT, UR63, 0x1, UP0 ;  /* 0x000000013f00788c */ /* 0x000fe40008784070 */
[----:B------:R-:W-:Y:S02]  /*1400*/  UISETP.GT.U32.AND UP3, UPT, UR63, 0x1, UP2 ;  /* 0x000000013f00788c */ /* 0x000fe40009764070 */
[----:B------:R-:W-:Y:S02]  /*1410*/  UISETP.GT.U32.AND UP1, UPT, UR4, 0x1, UP0 ;  /* 0x000000010400788c */ /* 0x000fe40008724070 */
[----:B------:R-:W-:-:S02]  /*1420*/  UISETP.GT.U32.AND UP0, UPT, UR4, 0x1, UP2 ;  /* 0x000000010400788c */ /* 0x000fc40009704070 */
[----:B------:R-:W-:Y:S02]  /*1430*/  USEL UR6, URZ, 0x1, UP4 ;  /* 0x00000001ff067887 */ /* 0x000fe4000a000000 */
[----:B------:R-:W-:Y:S02]  /*1440*/  USEL UR5, URZ, 0x10, UP3 ;  /* 0x00000010ff057887 */ /* 0x000fe40009800000 */
[----:B------:R-:W-:Y:S02]  /*1450*/  USEL UR4, URZ, 0x2, UP4 ;  /* 0x00000002ff047887 */ /* 0x000fe4000a000000 */
[----:B------:R-:W-:Y:S02]  /*1460*/  USEL UR9, URZ, 0x20, UP3 ;  /* 0x00000020ff097887 */ /* 0x000fe40009800000 */
[----:B------:R-:W-:Y:S02]  /*1470*/  USEL UR8, URZ, 0x4, UP1 ;  /* 0x00000004ff087887 */ /* 0x000fe40008800000 */
[----:B------:R-:W-:-:S02]  /*1480*/  UIADD3 UR4, UPT, UPT, UR4, UR5, UR6 ;  /* 0x0000000504047290 */ /* 0x000fc4000fffe006 */
[----:B------:R-:W-:Y:S02]  /*1490*/  USEL UR6, URZ, 0x8, UP1 ;  /* 0x00000008ff067887 */ /* 0x000fe40008800000 */
[----:B------:R-:W-:Y:S02]  /*14a0*/  USEL UR7, URZ, 0x40, UP0 ;  /* 0x00000040ff077887 */ /* 0x000fe40008000000 */
[----:B------:R-:W-:Y:S02]  /*14b0*/  UIADD3 UR5, UPT, UPT, UR8, UR9, UR4 ;  /* 0x0000000908057290 */ /* 0x000fe4000fffe004 */
[----:B------:R-:W-:Y:S02]  /*14c0*/  ULEA UR4, UR19, UR10, 0x2 ;  /* 0x0000000a13047291 */ /* 0x000fe4000f8e10ff */
[----:B------:R-:W-:Y:S02]  /*14d0*/  USEL UR8, URZ, 0x80, UP0 ;  /* 0x00000080ff087887 */ /* 0x000fe40008000000 */
[----:B------:R-:W-:-:S03]  /*14e0*/  UIADD3 UR5, UPT, UPT, UR6, UR7, UR5 ;  /* 0x0000000706057290 */ /* 0x000fc6000fffe005 */
[----:B------:R-:W-:Y:S01]  /*14f0*/  UMOV UR6, 0x3 ;  /* 0x0000000300067882 */ /* 0x000fe20000000000 */
[----:B------:R-:W-:Y:S02]  /*1500*/  UIADD3 UR5, UPT, UPT, UR5, UR8, URZ ;  /* 0x0000000805057290 */ /* 0x000fe4000fffe0ff */
[----:B------:R-:W-:-:S04]  /*1510*/  USHF.L.U32 UR4, UR6, UR4, URZ ;  /* 0x0000000406047299 */ /* 0x000fc800080006ff */
[----:B------:R-:W-:Y:S02]  /*1520*/  MOV R3, UR5 ;  /* 0x0000000500037c02 */ /* 0x000fe40008000f00 */
[----:B------:R-:W-:-:S07]  /*1530*/  IMAD.U32 R2, RZ, RZ, UR4 ;  /* 0x00000004ff027e24 */ /* 0x000fce000f8e00ff */
.L_x_18:
[----:B------:R-:W1:Y:S01]  /*1540*/  S2UR UR44, SR_CTAID.Z ;  /* 0x00000000002c79c3 */ /* 0x000e620000002700 */
[----:B------:R-:W-:Y:S02]  /*1550*/  UISETP.GE.AND UP0, UPT, UR27, 0x1, UPT ;  /* 0x000000011b00788c */ /* 0x000fe4000bf06270 */
[----:B------:R-:W-:Y:S02]  /*1560*/  ULOP3.LUT UR50, UR50, 0x180, URZ, 0xc0, !UPT ;  /* 0x0000018032327892 */ /* 0x000fe4000f8ec0ff */
[----:B------:R-:W-:Y:S02]  /*1570*/  ULOP3.LUT UR37, UR37, 0xffff, URZ, 0xc0, !UPT ;  /* 0x0000ffff25257892 */ /* 0x000fe4000f8ec0ff */
[----:B------:R-:W-:Y:S02]  /*1580*/  ULOP3.LUT UR45, UR45, 0xffff, URZ, 0xc0, !UPT ;  /* 0x0000ffff2d2d7892 */ /* 0x000fe4000f8ec0ff */
[----:B------:R-:W-:Y:S02]  /*1590*/  ULOP3.LUT UR38, UR38, 0xffff, URZ, 0xc0, !UPT ;  /* 0x0000ffff26267892 */ /* 0x000fe4000f8ec0ff */
[----:B------:R-:W-:-:S02]  /*15a0*/  ULOP3.LUT UR65, UR11, 0x1, URZ, 0xc0, !UPT ;  /* 0x000000010b417892 */ /* 0x000fc4000f8ec0ff */
[----:B------:R-:W-:Y:S02]  /*15b0*/  ULOP3.LUT UR49, UR48, 0x1000, URZ, 0xc0, !UPT ;  /* 0x0000100030317892 */ /* 0x000fe4000f8ec0ff */
[----:B------:R-:W-:Y:S02]  /*15c0*/  UISETP.NE.AND UP3, UPT, UR17, 0x2, UPT ;  /* 0x000000021100788c */ /* 0x000fe4000bf65270 */
[----:B------:R-:W-:Y:S02]  /*15d0*/  ULOP3.LUT UR29, UR69, 0x1, URZ, 0xc0, !UPT ;  /* 0x00000001451d7892 */ /* 0x000fe4000f8ec0ff */
[----:B------:R-:W-:Y:S02]  /*15e0*/  ULOP3.LUT UR66, UR12, 0x1, URZ, 0xc0, !UPT ;  /* 0x000000010c427892 */ /* 0x000fe4000f8ec0ff */
[----:B------:R-:W-:Y:S02]  /*15f0*/  ULOP3.LUT UR48, UR48, 0x800, URZ, 0xc0, !UPT ;  /* 0x0000080030307892 */ /* 0x000fe4000f8ec0ff */
[----:B------:R-:W-:-:S02]  /*1600*/  ULOP3.LUT UR52, UR52, 0x100, URZ, 0xc0, !UPT ;  /* 0x0000010034347892 */ /* 0x000fc4000f8ec0ff */
[----:B------:R-:W-:Y:S02]  /*1610*/  ULOP3.LUT UR26, UR26, 0x80, URZ, 0xc0, !UPT ;  /* 0x000000801a1a7892 */ /* 0x000fe4000f8ec0ff */
[----:B------:R-:W-:Y:S02]  /*1620*/  USHF.R.U32.HI UR10, URZ, 0x1, UR50 ;  /* 0x00000001ff0a7899 */ /* 0x000fe40008011632 */
[----:B------:R-:W-:Y:S02]  /*1630*/  USHF.L.U32 UR37, UR14, UR37, URZ ;  /* 0x000000250e257299 */ /* 0x000fe400080006ff */
[----:B------:R-:W-:Y:S02]  /*1640*/  USHF.L.U32 UR45, UR15, UR45, URZ ;  /* 0x0000002d0f2d7299 */ /* 0x000fe400080006ff */
[----:B------:R-:W-:Y:S01]  /*1650*/  USHF.L.U32 UR38, UR18, UR38, URZ ;  /* 0x0000002612267299 */ /* 0x000fe200080006ff */
[----:B------:R-:W-:Y:S01]  /*1660*/  UMOV UR11, UR13 ;  /* 0x0000000d000b7c82 */ /* 0x000fe20008000000 */
[----:B-1----:R-:W-:Y:S10]  /*1670*/  BRA.U !UP0, `(.L_x_19) ;  /* 0x0000000108d47547 */ /* 0x002ff4000b800000 */
[----:B------:R-:W1:Y:S01]  /*1680*/  LDCU.128 UR12, c[0x0][0xf10] ;  /* 0x0001e200ff0c77ac */ /* 0x000e620008000c00 */
[----:B------:R-:W3:Y:S01]  /*1690*/  LDCU UR6, c[0x0][0x370] ;  /* 0x00006e00ff0677ac */ /* 0x000ee20008000800 */
[----:B------:R-:W4:Y:S01]  /*16a0*/  LDCU UR5, c[0x0][0x374] ;  /* 0x00006e80ff0577ac */ /* 0x000f220008000800 */
[----:B------:R-:W2:Y:S01]  /*16b0*/  LDCU UR28, c[0x0][0xf0c] ;  /* 0x0001e180ff1c77ac */ /* 0x000ea20008000800 */
[----:B------:R-:W2:Y:S01]  /*16c0*/  LDCU UR7, c[0x0][0xf20] ;  /* 0x0001e400ff0777ac */ /* 0x000ea20008000800 */
[----:B------:R-:W2:Y:S01]  /*16d0*/  LDCU.64 UR8, c[0x0][0xf28] ;  /* 0x0001e500ff0877ac */ /* 0x000ea20008000a00 */
[----:B-1----:R-:W-:Y:S02]  /*16e0*/  UISETP.NE.AND UP0, UPT, UR14, 0x1, UPT ;  /* 0x000000010e00788c */ /* 0x002fe4000bf05270 */
[----:B----4-:R-:W-:Y:S02]  /*16f0*/  UIMAD.WIDE.U32 UR18, UR5, UR15, URZ ;  /* 0x0000000f051272a5 */ /* 0x010fe4000f8e00ff */
[----:B---3--:R-:W-:-:S02]  /*1700*/  UIMAD.WIDE.U32 UR22, UR6, UR12, URZ ;  /* 0x0000000c061672a5 */ /* 0x008fc4000f8e00ff */
[----:B--2---:R-:W-:Y:S02]  /*1710*/  UISETP.NE.AND UP1, UPT, UR28, 0x1, UPT ;  /* 0x000000011c00788c */ /* 0x004fe4000bf25270 */
[----:B------:R-:W-:Y:S01]  /*1720*/  UISETP.NE.AND UP2, UPT, UR27, 0x1, UPT ;  /* 0x000000011b00788c */ /* 0x000fe2000bf45270 */
[----:B------:R-:W-:Y:S02]  /*1730*/  UMOV UR18, UR19 ;  /* 0x0000001300127c82 */ /* 0x000fe40008000000 */
[----:B------:R-:W-:Y:S01]  /*1740*/  UMOV UR22, UR23 ;  /* 0x0000001700167c82 */ /* 0x000fe20008000000 */
[----:B------:R-:W-:Y:S02]  /*1750*/  @UP0 USHF.R.U32.HI UR5, URZ, UR7, UR18 ;  /* 0x00000007ff050299 */ /* 0x000fe40008011612 */
[----:B------:R-:W-:Y:S02]  /*1760*/  UIMAD.WIDE.U32 UR24, UR11, UR15, URZ ;  /* 0x0000000f0b1872a5 */ /* 0x000fe4000f8e00ff */
[----:B------:R-:W-:-:S02]  /*1770*/  UIMAD.WIDE.U32 UR18, UR5, UR8, URZ ;  /* 0x00000008051272a5 */ /* 0x000fc4000f8e00ff */
[----:B------:R-:W-:Y:S02]  /*1780*/  @UP1 USHF.R.U32.HI UR6, URZ, UR13, UR22 ;  /* 0x0000000dff061299 */ /* 0x000fe40008011616 */
[----:B------:R-:W-:Y:S02]  /*1790*/  UIMAD.WIDE.U32 UR20, UR16, UR12, URZ ;  /* 0x0000000c101472a5 */ /* 0x000fe4000f8e00ff */
[----:B------:R-:W-:Y:S01]  /*17a0*/  UIMAD.WIDE.U32 UR22, UR6, UR8, URZ ;  /* 0x00000008061672a5 */ /* 0x000fe2000f8e00ff */
[----:B------:R-:W-:Y:S01]  /*17b0*/  UMOV UR4, UR25 ;  /* 0x0000001900047c82 */ /* 0x000fe20008000000 */
[----:B------:R-:W-:Y:S01]  /*17c0*/  UMOV UR18, UR19 ;  /* 0x0000001300127c82 */ /* 0x000fe20008000000 */
[----:B------:R-:W-:Y:S02]  /*17d0*/  USHF.R.U32.HI UR4, URZ, UR7, UR4 ;  /* 0x00000007ff047299 */ /* 0x000fe40008011604 */
[----:B------:R-:W-:Y:S01]  /*17e0*/  @UP2 USHF.R.U32.HI UR5, URZ, UR9, UR18 ;  /* 0x00000009ff052299 */ /* 0x000fe20008011612 */
[----:B------:R-:W-:Y:S01]  /*17f0*/  UMOV UR20, UR21 ;  /* 0x0000001500147c82 */ /* 0x000fe20008000000 */
[----:B------:R-:W-:Y:S01]  /*1800*/  UMOV UR22, UR23 ;  /* 0x0000001700167c82 */ /* 0x000fe20008000000 */
[----:B------:R-:W-:-:S02]  /*1810*/  USHF.R.U32.HI UR13, URZ, UR13, UR20 ;  /* 0x0000000dff0d7299 */ /* 0x000fc40008011614 */
[----:B------:R-:W-:Y:S02]  /*1820*/  USEL UR4, UR11, UR4, !UP0 ;  /* 0x000000040b047287 */ /* 0x000fe4000c000000 */
[----:B------:R-:W-:Y:S02]  /*1830*/  @UP2 USHF.R.U32.HI UR6, URZ, UR9, UR22 ;  /* 0x00000009ff062299 */ /* 0x000fe40008011616 */
[----:B------:R-:W-:Y:S02]  /*1840*/  UIMAD UR7, UR5, UR27, URZ ;  /* 0x0000001b050772a4 */ /* 0x000fe4000f8e02ff */
[----:B------:R-:W-:Y:S02]  /*1850*/  USEL UR5, UR16, UR13, !UP1 ;  /* 0x0000000d10057287 */ /* 0x000fe4000c800000 */
[----:B------:R-:W-:Y:S02]  /*1860*/  UIMAD UR15, UR6, UR27, URZ ;  /* 0x0000001b060f72a4 */ /* 0x000fe4000f8e02ff */
[----:B------:R-:W-:-:S02]  /*1870*/  UISETP.GE.AND UP0, UPT, UR4, UR7, UPT ;  /* 0x000000070400728c */ /* 0x000fc4000bf06270 */
[----:B------:R-:W-:Y:S02]  /*1880*/  UIMAD.WIDE.U32 UR12, UR4, UR8, URZ ;  /* 0x00000008040c72a5 */ /* 0x000fe4000f8e00ff */
[----:B------:R-:W-:Y:S02]  /*1890*/  UISETP.GE.OR UP0, UPT, UR5, UR15, UP0 ;  /* 0x0000000f0500728c */ /* 0x000fe40008706670 */
[----:B------:R-:W-:Y:S02]  /*18a0*/  UIMAD.WIDE.U32 UR18, UR5, UR8, URZ ;  /* 0x00000008051272a5 */ /* 0x000fe4000f8e00ff */
[----:B------:R-:W-:Y:S01]  /*18b0*/  UIADD3 UR12, UPT, UPT, -UR4, URZ, URZ ;  /* 0x000000ff040c7290 */ /* 0x000fe2000fffe1ff */
[----:B------:R-:W-:Y:S01]  /*18c0*/  UMOV UR8, UR13 ;  /* 0x0000000d00087c82 */ /* 0x000fe20008000000 */
[----:B------:R-:W-:Y:S02]  /*18d0*/  UIADD3 UR13, UPT, UPT, -UR5, URZ, URZ ;  /* 0x000000ff050d7290 */ /* 0x000fe4000fffe1ff */
[----:B------:R-:W-:-:S03]  /*18e0*/  USHF.R.U32.HI UR8, URZ, UR9, UR8 ;  /* 0x00000009ff087299 */ /* 0x000fc60008011608 */
[----:B------:R-:W-:Y:S01]  /*18f0*/  @!UP0 UMOV UR7, UR19 ;  /* 0x0000001300078c82 */ /* 0x000fe20008000000 */
[----:B------:R-:W-:Y:S02]  /*1900*/  UIMAD UR11, UR14, UR12, UR11 ;  /* 0x0000000c0e0b72a4 */ /* 0x000fe4000f8e020b */
[----:B------:R-:W-:Y:S02]  /*1910*/  USEL UR8, UR4, UR8, !UP2 ;  /* 0x0000000804087287 */ /* 0x000fe4000d000000 */
[----:B------:R-:W-:Y:S02]  /*1920*/  @!UP0 USHF.R.U32.HI UR7, URZ, UR9, UR7 ;  /* 0x00000009ff078299 */ /* 0x000fe40008011607 */
[----:B------:R-:W-:Y:S02]  /*1930*/  UIADD3 UR9, UPT, UPT, -UR8, URZ, URZ ;  /* 0x000000ff08097290 */ /* 0x000fe4000fffe1ff */
[----:B------:R-:W-:Y:S02]  /*1940*/  @!UP0 USEL UR7, UR5, UR7, !UP2 ;  /* 0x0000000705078287 */ /* 0x000fe4000d000000 */
[----:B------:R-:W-:-:S02]  /*1950*/  UIMAD UR9, UR27, UR9, UR4 ;  /* 0x000000091b0972a4 */ /* 0x000fc4000f8e0204 */
[----:B------:R-:W-:Y:S02]  /*1960*/  @!UP0 UIADD3 UR8, UPT, UPT, UR8, -UR7, URZ ;  /* 0x8000000708088290 */ /* 0x000fe4000fffe0ff */
[----:B------:R-:W-:Y:S02]  /*1970*/  @!UP0 UIMAD UR6, UR9, UR6, UR7 ;  /* 0x00000006090682a4 */ /* 0x000fe4000f8e0207 */
[----:B------:R-:W-:Y:S02]  /*1980*/  @!UP0 UIMAD UR4, UR8, UR27, UR5 ;  /* 0x0000001b080482a4 */ /* 0x000fe4000f8e0205 */
[----:B------:R-:W-:Y:S02]  /*1990*/  UIMAD UR16, UR28, UR13, UR16 ;  /* 0x0000000d1c1072a4 */ /* 0x000fe4000f8e0210 */
[----:B------:R-:W-:Y:S01]  /*19a0*/  UIMAD UR11, UR4, UR14, UR11 ;  /* 0x0000000e040b72a4 */ /* 0x000fe2000f8e020b */
[----:B------:R-:W-:Y:S02]  /*19b0*/  @!UP0 UMOV UR5, UR6 ;  /* 0x0000000600058c82 */ /* 0x000fe40008000000 */
[----:B------:R-:W-:-:S12]  /*19c0*/  UIMAD UR16, UR5, UR28, UR16 ;  /* 0x0000001c051072a4 */ /* 0x000fd8000f8e0210 */
.L_x_19:
[----:B--2---:R-:W-:-:S09]  /*19d0*/  UISETP.NE.AND UP0, UPT, UR30, 0x1, UPT ;  /* 0x000000011e00788c */ /* 0x004fd2000bf05270 */
[----:B------:R-:W-:Y:S05]  /*19e0*/  BRA.U UP0, `(.L_x_20) ;  /* 0x0000000100447547 */ /* 0x000fea000b800000 */
[----:B------:R-:W1:Y:S01]  /*19f0*/  LDCU.128 UR12, c[0x0][0xf10] ;  /* 0x0001e200ff0c77ac */ /* 0x000e620008000c00 */
[----:B------:R-:W2:Y:S01]  /*1a00*/  LDCU UR8, c[0x0][0xf0c] ;  /* 0x0001e180ff0877ac */ /* 0x000ea20008000800 */
[----:B------:R-:W3:Y:S01]  /*1a10*/  LDCU UR9, c[0x0][0xf20] ;  /* 0x0001e400ff0977ac */ /* 0x000ee20008000800 */
[----:B-1----:R-:W-:Y:S02]  /*1a20*/  UIMAD.WIDE.U32 UR6, UR16, UR12, URZ ;  /* 0x0000000c100672a5 */ /* 0x002fe4000f8e00ff */
[----:B------:R-:W-:Y:S02]  /*1a30*/  UIMAD.WIDE.U32 UR4, UR11, UR15, URZ ;  /* 0x0000000f0b0472a5 */ /* 0x000fe4000f8e00ff */
[----:B--2---:R-:W-:Y:S02]  /*1a40*/  UISETP.NE.AND UP1, UPT, UR8, 0x1, UPT ;  /* 0x000000010800788c */ /* 0x004fe4000bf25270 */
[----:B------:R-:W-:Y:S01]  /*1a50*/  UISETP.NE.AND UP0, UPT, UR14, 0x1, UPT ;  /* 0x000000010e00788c */ /* 0x000fe2000bf05270 */
[----:B------:R-:W-:-:S02]  /*1a60*/  UMOV UR6, UR7 ;  /* 0x0000000700067c82 */ /* 0x000fc40008000000 */
[----:B------:R-:W-:Y:S01]  /*1a70*/  UMOV UR4, UR5 ;  /* 0x0000000500047c82 */ /* 0x000fe20008000000 */
[----:B------:R-:W-:Y:S02]  /*1a80*/  USHF.R.U32.HI UR13, URZ, UR13, UR6 ;  /* 0x0000000dff0d7299 */ /* 0x000fe40008011606 */
[----:B---3--:R-:W-:Y:S02]  /*1a90*/  USHF.R.U32.HI UR4, URZ, UR9, UR4 ;  /* 0x00000009ff047299 */ /* 0x008fe40008011604 */
[----:B------:R-:W-:Y:S02]  /*1aa0*/  USEL UR5, UR16, UR13, !UP1 ;  /* 0x0000000d10057287 */ /* 0x000fe4000c800000 */
[----:B------:R-:W-:-:S04]  /*1ab0*/  USEL UR4, UR11, UR4, !UP0 ;  /* 0x000000040b047287 */ /* 0x000fc8000c000000 */
[----:B------:R-:W-:Y:S02]  /*1ac0*/  UIADD3 UR6, UPT, UPT, UR5, -UR4, URZ ;  /* 0x8000000405067290 */ /* 0x000fe4000fffe0ff */
[----:B------:R-:W-:Y:S02]  /*1ad0*/  UIADD3 UR4, UPT, UPT, -UR5, UR4, URZ ;  /* 0x0000000405047290 */ /* 0x000fe4000fffe1ff */
[----:B------:R-:W-:Y:S02]  /*1ae0*/  UIMAD UR11, UR6, UR14, UR11 ;  /* 0x0000000e060b72a4 */ /* 0x000fe4000f8e020b */
[----:B------:R-:W-:-:S12]  /*1af0*/  UIMAD UR16, UR4, UR8, UR16 ;  /* 0x00000008041072a4 */ /* 0x000fd8000f8e0210 */
.L_x_20:
[----:B------:R-:W-:-:S09]  /*1b00*/  UISETP.EQ.U32.AND UP0, UPT, UR31, 0x1, UPT ;  /* 0x000000011f00788c */ /* 0x000fd2000bf02070 */
[----:B------:R-:W-:Y:S05]  /*1b10*/  BRA.U !UP0, `(.L_x_21) ;  /* 0x00000001080c7547 */ /* 0x000fea000b800000 */
[----:B------:R-:W-:Y:S01]  /*1b20*/  UCGABAR_WAIT ;  /* 0x0000000000007dc7 */ /* 0x000fe20008000000 */
[----:B------:R-:W-:Y:S01]  /*1b30*/  CCTL.IVALL ;  /* 0x00000000ff00798f */ /* 0x000fe20002000000 */
[----:B------:R-:W-:Y:S05]  /*1b40*/  BRA `(.L_x_22) ;  /* 0x0000000000047947 */ /* 0x000fea0003800000 */
.L_x_21:
[----:B------:R-:W-:Y:S06]  /*1b50*/  BAR.SYNC.DEFER_BLOCKING 0x0 ;  /* 0x0000000000007b1d */ /* 0x000fec0000010000 */
.L_x_22:
[----:B------:R-:W-:Y:S05]  /*1b60*/  BRA.U UP3, `(.L_x_23) ;  /* 0x0000001d03147547 */ /* 0x000fea000b800000 */
[----:B------:R-:W1:Y:S01]  /*1b70*/  LDCU UR6, c[0x0][0x38c] ;  /* 0x00007180ff0677ac */ /* 0x000e620008000800 */
[----:B------:R-:W-:Y:S01]  /*1b80*/  PLOP3.LUT P2, PT, PT, PT, UP5, 0x80, 0x8 ;  /* 0x000000000008781c */ /* 0x000fe20003f4f058 */
[----:B------:R-:W-:Y:S01]  /*1b90*/  IMAD.MOV.U32 R12, RZ, RZ, 0x1 ;  /* 0x00000001ff0c7424 */ /* 0x000fe200078e00ff */
[----:B------:R-:W-:Y:S02]  /*1ba0*/  ISETP.NE.AND P3, PT, R0, RZ, P4 ;  /* 0x000000ff0000720c */ /* 0x000fe40002765270 */
[----:B------:R-:W-:Y:S02]  /*1bb0*/  CS2R R10, SRZ ;  /* 0x00000000000a7805 */ /* 0x000fe4000001ff00 */
[----:B------:R-:W-:Y:S01]  /*1bc0*/  PLOP3.LUT P2, PT, P2, PT, PT, 0x8, 0x80 ;  /* 0x000000000080781c */ /* 0x000fe2000174e170 */
[----:B------:R-:W-:Y:S01]  /*1bd0*/  IMAD.MOV.U32 R9, RZ, RZ, RZ ;  /* 0x000000ffff097224 */ /* 0x000fe200078e00ff */
[----:B------:R-:W2:Y:S01]  /*1be0*/  LDCU UR60, c[0x0][0x370] ;  /* 0x00006e00ff3c77ac */ /* 0x000ea20008000800 */
[----:B------:R-:W-:Y:S01]  /*1bf0*/  IMAD.MOV.U32 R8, RZ, RZ, 0x1 ;  /* 0x00000001ff087424 */ /* 0x000fe200078e00ff */
[----:B------:R-:W3:Y:S01]  /*1c00*/  LDCU.64 UR46, c[0x0][0x348] ;  /* 0x00006900ff2e77ac */ /* 0x000ee20008000a00 */
[----:B------:R-:W-:-:S02]  /*1c10*/  ULEA UR66, UR29, UR66, 0x1 ;  /* 0x000000421d427291 */ /* 0x000fc4000f8e08ff */
[----:B------:R-:W-:Y:S02]  /*1c20*/  ULEA UR65, UR29, UR65, 0x1 ;  /* 0x000000411d417291 */ /* 0x000fe4000f8e08ff */
[----:B-1----:R-:W-:Y:S02]  /*1c30*/  UIADD3 UR5, UPT, UPT, UR6, 0x7f, URZ ;  /* 0x0000007f06057890 */ /* 0x002fe4000fffe0ff */
[----:B------:R-:W-:Y:S02]  /*1c40*/  UIADD3 UR68, UPT, UPT, UR6, 0xfe, URZ ;  /* 0x000000fe06447890 */ /* 0x000fe4000fffe0ff */
[----:B------:R-:W-:Y:S01]  /*1c50*/  USHF.R.S32.HI UR4, URZ, 0x1f, UR5 ;  /* 0x0000001fff047899 */ /* 0x000fe20008011405 */
[----:B------:R-:W1:Y:S03]  /*1c60*/  LDCU UR59, c[0x0][0x374] ;  /* 0x00006e80ff3b77ac */ /* 0x000e660008000800 */
[----:B------:R-:W-:Y:S01]  /*1c70*/  ULEA.HI UR4, UR4, UR5, URZ, 0x7 ;  /* 0x0000000504047291 */ /* 0x000fe2000f8f38ff */
[----:B------:R-:W-:-:S03]  /*1c80*/  UMOV UR14, URZ ;  /* 0x000000ff000e7c82 */ /* 0x000fc60008000000 */
[----:B------:R-:W-:Y:S02]  /*1c90*/  USHF.R.S32.HI UR62, URZ, 0x7, UR4 ;  /* 0x00000007ff3e7899 */ /* 0x000fe40008011404 */
[----:B------:R-:W-:Y:S02]  /*1ca0*/  UIADD3 UR4, UPT, UPT, UR6, -0x1, URZ ;  /* 0xffffffff06047890 */ /* 0x000fe4000fffe0ff */
[----:B------:R-:W-:Y:S02]  /*1cb0*/  UISETP.LT.U32.AND UP0, UPT, UR62, 0xe, UPT ;  /* 0x0000000e3e00788c */ /* 0x000fe4000bf01070 */
[----:B------:R-:W-:Y:S02]  /*1cc0*/  UISETP.GE.U32.AND UP1, UPT, UR4, -0xff, UPT ;  /* 0xffffff010400788c */ /* 0x000fe4000bf26070 */
[----:B------:R-:W-:Y:S02]  /*1cd0*/  USEL UR61, UR62, 0xe, UP0 ;  /* 0x0000000e3e3d7887 */ /* 0x000fe40008000000 */
[----:B------:R-:W-:-:S02]  /*1ce0*/  UISETP.NE.AND UP0, UPT, UR17, URZ, UPT ;  /* 0x000000ff1100728c */ /* 0x000fc4000bf05270 */
[----:B------:R-:W-:Y:S02]  /*1cf0*/  UIADD3 UR4, UPT, UPT, UR61, -0x1, URZ ;  /* 0xffffffff3d047890 */ /* 0x000fe4000fffe0ff */
[----:B------:R-:W-:Y:S02]  /*1d00*/  USEL UR51, UR51, 0x2, UP0 ;  /* 0x0000000233337887 */ /* 0x000fe40008000000 */
[----:B------:R-:W-:Y:S02]  /*1d10*/  UIADD3 UR67, UPT, UPT, UR62, -UR61, URZ ;  /* 0x8000003d3e437290 */ /* 0x000fe4000fffe0ff */
[----:B------:R-:W-:-:S04]  /*1d20*/  @UP1 UIADD3 UR4, UPT, UPT, UR61, URZ, URZ ;  /* 0x000000ff3d041290 */ /* 0x000fc8000fffe0ff */
[----:B------:R-:W-:Y:S02]  /*1d30*/  UIADD3 UR53, UPT, UPT, UR4, 0x1, URZ ;  /* 0x0000000104357890 */ /* 0x000fe4000fffe0ff */
[----:B-123--:R-:W-:-:S12]  /*1d40*/  UIADD3 UR64, UPT, UPT, -UR4, URZ, URZ ;  /* 0x000000ff04407290 */ /* 0x00efd8000fffe1ff */
.L_x_47:
[----:B------:R-:W-:Y:S01]  /*1d50*/  UISETP.NE.AND UP0, UPT, UR58, URZ, UPT ;  /* 0x000000ff3a00728c */ /* 0x000fe2000bf05270 */
[----:B-1----:R-:W1:Y:S08]  /*1d60*/  S2UR UR58, SR_CgaCtaId ;  /* 0x00000000003a79c3 */ /* 0x002e700000008800 */
[----:B---3--:R-:W-:Y:S05]  /*1d70*/  BRA.U UP0, `(.L_x_24) ;  /* 0x0000000100347547 */ /* 0x008fea000b800000 */
[----:B------:R-:W2:Y:S01]  /*1d80*/  S2R R0, SR_CgaCtaId ;  /* 0x0000000000007919 */ /* 0x000ea20000008800 */
[----:B------:R-:W-:Y:S02]  /*1d90*/  MOV R3, 0x400 ;  /* 0x0000040000037802 */ /* 0x000fe40000000f00 */
[----:B------:R-:W-:Y:S02]  /*1da0*/  SHF.L.U32 R2, R8, 0x1f, RZ ;  /* 0x0000001f08027819 */ /* 0x000fe400000006ff */
[----:B--2---:R-:W-:-:S05]  /*1db0*/  LEA R0, R0, R3, 0x18 ;  /* 0x0000000300007211 */ /* 0x004fca00078ec0ff */
[----:B------:R-:W-:-:S04]  /*1dc0*/  IMAD R3, R9, 0x8, R0 ;  /* 0x0000000809037824 */ /* 0x000fc800078e0200 */
[----:B------:R-:W2:Y:S02]  /*1dd0*/  SYNCS.PHASECHK.TRANS64.TRYWAIT P0, [R3+URZ+0x180], R2 ;  /* 0x00018002030075a7 */ /* 0x000ea400080011ff */
[----:B--2---:R-:W-:Y:S05]  /*1de0*/  @!P0 BRA `(.L_x_25) ;  /* 0x0000008800188947 */ /* 0x004fea0003800000 */
.L_x_162:
[----:B------:R-:W-:Y:S01]  /*1df0*/  VIADD R9, R9, 0x1 ;  /* 0x0000000109097836 */ /* 0x000fe20000000000 */
[----:B------:R2:W-:Y:S04]  /*1e00*/  SYNCS.ARRIVE.TRANS64.A1T0 RZ, [R3+URZ+0x170], RZ ;  /* 0x000170ff03ff79a7 */ /* 0x0005e800081000ff */
[----:B------:R-:W-:-:S04]  /*1e10*/  ISETP.NE.AND P0, PT, R9, 0x2, PT ;  /* 0x000000020900780c */ /* 0x000fc80003f05270 */
[----:B------:R-:W-:Y:S02]  /*1e20*/  SEL R9, R9, RZ, P0 ;  /* 0x000000ff09097207 */ /* 0x000fe40000000000 */
[----:B--2---:R-:W-:-:S04]  /*1e30*/  SEL R3, RZ, 0x1, P0 ;  /* 0x00000001ff037807 */ /* 0x004fc80000000000 */
[----:B------:R-:W-:Y:S02]  /*1e40*/  LOP3.LUT R8, R8, R3, RZ, 0x3c, !PT ;  /* 0x0000000308087212 */ /* 0x000fe400078e3cff */
.L_x_24:
[----:B------:R-:W-:Y:S01]  /*1e50*/  UMOV UR6, 0x400 ;  /* 0x0000040000067882 */ /* 0x000fe20000000000 */
[----:B------:R-:W-:Y:S01]  /*1e60*/  SHF.L.U32 R0, R12, 0x1f, RZ ;  /* 0x0000001f0c007819 */ /* 0x000fe200000006ff */
[----:B-1----:R-:W-:Y:S02]  /*1e70*/  ULEA UR6, UR58, UR6, 0x18 ;  /* 0x000000063a067291 */ /* 0x002fe4000f8ec0ff */
[----:B------:R-:W-:Y:S02]  /*1e80*/  UISETP.GE.U32.AND UP0, UPT, UR68, 0xff, UPT ;  /* 0x000000ff4400788c */ /* 0x000fe4000bf06070 */
[----:B------:R-:W-:Y:S02]  /*1e90*/  ULEA UR4, UR14, UR6, 0x3 ;  /* 0x000000060e047291 */ /* 0x000fe4000f8e18ff */
[----:B------:R-:W-:Y:S01]  /*1ea0*/  ULEA UR35, UR11, UR66, 0x2 ;  /* 0x000000420b237291 */ /* 0x000fe2000f8e10ff */
[----:B------:R-:W-:-:S03]  /*1eb0*/  UMOV UR20, URZ ;  /* 0x000000ff00147c82 */ /* 0x000fc60008000000 */
[----:B------:R-:W-:-:S03]  /*1ec0*/  USHF.L.U32 UR35, UR35, 0x5, URZ ;  /* 0x0000000523237899 */ /* 0x000fc600080006ff */
[----:B------:R1:W2:Y:S01]  /*1ed0*/  SYNCS.PHASECHK.TRANS64.TRYWAIT P1, [UR4+0x70], R0 ;  /* 0x00007000ff0075a7 */ /* 0x0002a20008021104 */
[----:B------:R-:W-:-:S04]  /*1ee0*/  ULEA.HI UR4, UR16, UR16, URZ, 0x1 ;  /* 0x0000001010047291 */ /* 0x000fc8000f8f08ff */
[----:B------:R-:W-:Y:S02]  /*1ef0*/  USHF.L.U32 UR5, UR4, 0x7, URZ ;  /* 0x0000000704057899 */ /* 0x000fe400080006ff */
[----:B------:R-:W-:Y:S02]  /*1f00*/  ULOP3.LUT UR27, UR4, 0xfffffffe, URZ, 0xc0, !UPT ;  /* 0xfffffffe041b7892 */ /* 0x000fe4000f8ec0ff */
[----:B------:R-:W-:Y:S02]  /*1f10*/  ULOP3.LUT UR5, UR5, 0xffffff00, URZ, 0xc0, !UPT ;  /* 0xffffff0005057892 */ /* 0x000fe4000f8ec0ff */
[----:B------:R-:W-:Y:S02]  /*1f20*/  ULOP3.LUT UR27, UR27, 0x1, UR69, 0xf8, !UPT ;  /* 0x000000011b1b7892 */ /* 0x000fe4000f8ef845 */
[----:B------:R-:W-:Y:S01]  /*1f30*/  ULEA UR43, UR65, UR5, 0x6 ;  /* 0x00000005412b7291 */ /* 0x000fe2000f8e30ff */
[----:B------:R-:W-:Y:S11]  /*1f40*/  BRA.U !UP0, `(.L_x_26) ;  /* 0x0000000508287547 */ /* 0x000ff6000b800000 */
[----:B------:R-:W-:Y:S01]  /*1f50*/  UMOV UR15, UR64 ;  /* 0x00000040000f7c82 */ /* 0x000fe20008000000 */
[----:B------:R-:W-:Y:S01]  /*1f60*/  UMOV UR4, UR14 ;  /* 0x0000000e00047c82 */ /* 0x000fe20008000000 */
[----:B------:R-:W-:Y:S01]  /*1f70*/  UMOV UR28, 0xffffffff ;  /* 0xffffffff001c7882 */ /* 0x000fe20000000000 */
[----:B------:R-:W-:-:S05]  /*1f80*/  UMOV UR42, URZ ;  /* 0x000000ff002a7c82 */ /* 0x000fca0008000000 */
.L_x_34:
[----:B------:R-:W-:Y:S01]  /*1f90*/  ULEA UR5, UR4, UR6, 0x3 ;  /* 0x0000000604057291 */ /* 0x000fe2000f8e18ff */
[----:B--2---:R-:W-:Y:S01]  /*1fa0*/  @P4 MOV R2, 0x6800 ;  /* 0x0000680000024802 */ /* 0x004fe20000000f00 */
[----:B--23--:R-:W-:Y:S10]  /*1fb0*/  @P1 BRA `(.L_x_27) ;  /* 0x00000000000c1947 */ /* 0x00cff40003800000 */
[----:B------:R-:W-:-:S04]  /*1fc0*/  SHF.L.U32 R3, R12, 0x1f, RZ ;  /* 0x0000001f0c037819 */ /* 0x000fc800000006ff */
[----:B------:R-:W2:Y:S02]  /*1fd0*/  SYNCS.PHASECHK.TRANS64.TRYWAIT P0, [UR5+0x70], R3 ;  /* 0x00007003ff0075a7 */ /* 0x000ea40008001105 */
[----:B--2---:R-:W-:Y:S05]  /*1fe0*/  @!P0 BRA `(.L_x_28) ;  /* 0x0000008400ac8947 */ /* 0x004fea0003800000 */
.L_x_27:
[----:B------:R2:W-:Y:S01]  /*1ff0*/  @P4 SYNCS.ARRIVE.TRANS64 RZ, [UR5], R2 ;  /* 0x00000002ffff49a7 */ /* 0x0005e20008000005 */
[----:B------:R-:W-:Y:S02]  /*2000*/  ULOP3.LUT UR7, UR51, 0x2, URZ, 0xfc, !UPT ;  /* 0x0000000233077892 */ /* 0x000fe4000f8efcff */
[----:B------:R-:W-:Y:S02]  /*2010*/  UIADD3 UR15, UPT, UPT, UR15, 0x1, URZ ;  /* 0x000000010f0f7890 */ /* 0x000fe4000fffe0ff */
[----:B------:R-:W-:Y:S02]  /*2020*/  UISETP.NE.AND UP0, UPT, UR7, 0x2, UPT ;  /* 0x000000020700788c */ /* 0x000fe4000bf05270 */
[----:B------:R-:W-:Y:S02]  /*2030*/  UIADD3 UR28, UPT, UPT, UR28, 0x1, URZ ;  /* 0x000000011c1c7890 */ /* 0x000fe4000fffe0ff */
[----:B------:R-:W-:-:S05]  /*2040*/  UISETP.NE.AND UP4, UPT, UR15, 0x1, UPT ;  /* 0x000000010f00788c */ /* 0x000fca000bf85270 */
[----:B------:R-:W-:Y:S05]  /*2050*/  BRA.U UP0, `(.L_x_29) ;  /* 0x0000000100047547 */ /* 0x000fea000b800000 */
[----:B------:R-:W-:Y:S05]  /*2060*/  BPT.TRAP 0x1 ;  /* 0x000000040000795c */ /* 0x000fea0000300000 */
.L_x_29:
[----:B------:R-:W-:Y:S04]  /*2070*/  BSSY.RECONVERGENT B0, `(.L_x_30) ;  /* 0x0000003000007945 */ /* 0x000fe80003800200 */
[----:B------:R-:W-:Y:S05]  /*2080*/  @!P3 BRA `(.L_x_31) ;  /* 0x000000000004b947 */ /* 0x000fea0003800000 */
[----:B------:R-:W-:Y:S05]  /*2090*/  BPT.TRAP 0x1 ;  /* 0x000000040000795c */ /* 0x000fea0000300000 */
.L_x_31:
[----:B------:R-:W-:Y:S05]  /*20a0*/  BSYNC.RECONVERGENT B0 ;  /* 0x0000000000007941 */ /* 0x000fea0003800200 */
.L_x_30:
[----:B------:R-:W-:Y:S01]  /*20b0*/  UIADD3 UR7, UPT, UPT, UR4, 0x1, URZ ;  /* 0x0000000104077890 */ /* 0x000fe2000fffe0ff */
[----:B------:R-:W-:Y:S01]  /*20c0*/  BSSY.RECONVERGENT B0, `(.L_x_32) ;  /* 0x000002e000007945 */ /* 0x000fe20003800200 */
[----:B------:R-:W-:Y:S02]  /*20d0*/  ELECT P0, URZ, PT ;  /* 0x0000000000ff782f */ /* 0x000fe40003800000 */
[----:B------:R-:W-:-:S04]  /*20e0*/  UISETP.NE.AND UP0, UPT, UR7, 0xe, UPT ;  /* 0x0000000e0700788c */ /* 0x000fc8000bf05270 */
[----:B------:R-:W-:Y:S02]  /*20f0*/  USEL UR8, URZ, 0x1, UP0 ;  /* 0x00000001ff087887 */ /* 0x000fe40008000000 */
[----:B------:R-:W-:-:S04]  /*2100*/  USEL UR14, UR7, URZ, UP0 ;  /* 0x000000ff070e7287 */ /* 0x000fc80008000000 */
[----:B------:R-:W-:Y:S01]  /*2110*/  ULEA UR7, UR14, UR6, 0x3 ;  /* 0x000000060e077291 */ /* 0x000fe2000f8e18ff */
[----:B------:R-:W-:-:S04]  /*2120*/  LOP3.LUT R12, R12, UR8, RZ, 0x3c, !PT ;  /* 0x000000080c0c7c12 */ /* 0x000fc8000f8e3cff */
[----:B-1----:R-:W-:-:S04]  /*2130*/  SHF.L.U32 R0, R12, 0x1f, RZ ;  /* 0x0000001f0c007819 */ /* 0x002fc800000006ff */
[----:B------:R1:W3:Y:S01]  /*2140*/  SYNCS.PHASECHK.TRANS64.TRYWAIT P1, [UR7+0x70], R0 ;  /* 0x00007000ff0075a7 */ /* 0x0002e20008021107 */
[----:B------:R-:W-:Y:S05]  /*2150*/  @!P0 BRA `(.L_x_33) ;  /* 0x0000000000908947 */ /* 0x000fea0003800000 */
[----:B------:R-:W-:Y:S02]  /*2160*/  USHF.L.U32 UR7, UR4, 0x9, URZ ;  /* 0x0000000904077899 */ /* 0x000fe400080006ff */
[----:B------:R-:W-:Y:S02]  /*2170*/  ULEA UR40, UR4, UR49, 0xd ;  /* 0x0000003104287291 */ /* 0x000fe4000f8e68ff */
[----:B------:R-:W-:Y:S02]  /*2180*/  UIADD3 UR22, UP3, UPT, UR46, 0x80, URZ ;  /* 0x000000802e167890 */ /* 0x000fe4000ff7e0ff */
[----:B------:R-:W-:Y:S02]  /*2190*/  ULEA UR32, UR4, UR48, 0xc ;  /* 0x0000003004207291 */ /* 0x000fe4000f8e60ff */
[----:B------:R-:W-:Y:S02]  /*21a0*/  UIADD3 UR20, UP2, UPT, UR46, 0x180, URZ ;  /* 0x000001802e147890 */ /* 0x000fe4000ff5e0ff */
[----:B------:R-:W-:-:S02]  /*21b0*/  UIADD3 UR18, UP1, UPT, UR46, 0x280, URZ ;  /* 0x000002802e127890 */ /* 0x000fc4000ff3e0ff */
[----:B------:R-:W-:Y:S02]  /*21c0*/  ULOP3.LUT UR24, UR52, UR7, URZ, 0xfc, !UPT ;  /* 0x0000000734187292 */ /* 0x000fe4000f8efcff */
[----:B------:R-:W-:Y:S02]  /*21d0*/  UIADD3 UR16, UP0, UPT, UR46, 0x380, URZ ;  /* 0x000003802e107890 */ /* 0x000fe4000ff1e0ff */
[----:B------:R-:W-:Y:S02]  /*21e0*/  ULOP3.LUT UR8, UR7, UR50, URZ, 0xfc, !UPT ;  /* 0x0000003207087292 */ /* 0x000fe4000f8efcff */
[----:B------:R-:W-:Y:S02]  /*21f0*/  ULOP3.LUT UR41, UR5, 0xfefffff8, URZ, 0xc0, !UPT ;  /* 0xfefffff805297892 */ /* 0x000fe4000f8ec0ff */
[----:B------:R-:W-:Y:S02]  /*2200*/  UIADD3.X UR23, UPT, UPT, URZ, UR47, URZ, UP3, !UPT ;  /* 0x0000002fff177290 */ /* 0x000fe40009ffe4ff */
[----:B------:R-:W-:-:S02]  /*2210*/  UIADD3 UR40, UPT, UPT, UR6, 0x8400, UR40 ;  /* 0x0000840006287890 */ /* 0x000fc4000fffe028 */
[----:B------:R-:W-:Y:S02]  /*2220*/  UPRMT UR7, URZ, 0x5410, UR37 ;  /* 0x00005410ff077896 */ /* 0x000fe40008000025 */
[----:B------:R-:W-:Y:S02]  /*2230*/  UIADD3.X UR21, UPT, UPT, URZ, UR47, URZ, UP2, !UPT ;  /* 0x0000002fff157290 */ /* 0x000fe400097fe4ff */
[----:B------:R-:W-:Y:S02]  /*2240*/  UIADD3 UR32, UPT, UPT, UR6, 0x24400, UR32 ;  /* 0x0002440006207890 */ /* 0x000fe4000fffe020 */
[----:B------:R-:W-:Y:S02]  /*2250*/  UPRMT UR31, URZ, 0x5410, UR45 ;  /* 0x00005410ff1f7896 */ /* 0x000fe4000800002d */
[----:B------:R-:W-:Y:S02]  /*2260*/  UIADD3.X UR19, UPT, UPT, URZ, UR47, URZ, UP1, !UPT ;  /* 0x0000002fff137290 */ /* 0x000fe40008ffe4ff */
[----:B------:R-:W-:-:S02]  /*2270*/  UIADD3 UR24, UPT, UPT, UR6, 0x32400, UR24 ;  /* 0x0003240006187890 */ /* 0x000fc4000fffe018 */
[----:B------:R-:W-:Y:S02]  /*2280*/  UIADD3.X UR17, UPT, UPT, URZ, UR47, URZ, UP0, !UPT ;  /* 0x0000002fff117290 */ /* 0x000fe400087fe4ff */
[----:B------:R-:W-:Y:S02]  /*2290*/  UPRMT UR30, URZ, 0x5410, UR38 ;  /* 0x00005410ff1e7896 */ /* 0x000fe40008000026 */
[----:B------:R-:W-:Y:S01]  /*22a0*/  UIADD3 UR8, UPT, UPT, UR6, 0x34000, UR8 ;  /* 0x0003400006087890 */ /* 0x000fe2000fffe008 */
[----:B------:R-:W-:Y:S01]  /*22b0*/  UMOV UR54, 0x0 ;  /* 0x0000000000367882 */ /* 0x000fe20000000000 */
[----:B------:R-:W-:Y:S01]  /*22c0*/  UMOV UR55, 0x10000000 ;  /* 0x1000000000377882 */ /* 0x000fe20000000000 */
[----:B------:R-:W-:Y:S01]  /*22d0*/  UMOV UR34, UR42 ;  /* 0x0000002a00227c82 */ /* 0x000fe20008000000 */
[----:B------:R-:W-:Y:S01]  /*22e0*/  UMOV UR36, UR44 ;  /* 0x0000002c00247c82 */ /* 0x000fe20008000000 */
[----:B------:R-:W-:Y:S01]  /*22f0*/  UMOV UR33, UR41 ;  /* 0x0000002900217c82 */ /* 0x000fe20008000000 */
[----:B------:R-:W-:Y:S01]  /*2300*/  UMOV UR29, UR44 ;  /* 0x0000002c001d7c82 */ /* 0x000fe20008000000 */
[----:B------:R-:W-:Y:S01]  /*2310*/  UMOV UR25, UR41 ;  /* 0x0000002900197c82 */ /* 0x000fe20008000000 */
[----:B------:R4:W-:Y:S01]  /*2320*/  UTMALDG.3D.MULTICAST.2CTA [UR40], [UR22], UR7, desc[UR54] ;  /* 0x00003628160073b4 */ /* 0x0009e20008211807 */
[----:B------:R-:W-:Y:S01]  /*2330*/  UMOV UR12, UR28 ;  /* 0x0000001c000c7c82 */ /* 0x000fe20008000000 */
[----:B------:R-:W-:Y:S01]  /*2340*/  UMOV UR13, UR44 ;  /* 0x0000002c000d7c82 */ /* 0x000fe20008000000 */
[----:B------:R-:W-:Y:S01]  /*2350*/  UMOV UR9, UR41 ;  /* 0x0000002900097c82 */ /* 0x000fe20008000000 */
[----:B------:R4:W-:Y:S01]  /*2360*/  UTMALDG.3D.MULTICAST.2CTA [UR32], [UR20], UR31, desc[UR54] ;  /* 0x00003620140073b4 */ /* 0x0009e2000821181f */
[----:B------:R4:W-:Y:S01]  /*2370*/  UTMALDG.4D.MULTICAST.2CTA [UR24], [UR18], UR7, desc[UR54] ;  /* 0x00003618120073b4 */ /* 0x0009e20008219807 */
[----:B------:R4:W-:Y:S02]  /*2380*/  UTMALDG.4D.MULTICAST.2CTA [UR8], [UR16], UR30, desc[UR54] ;  /* 0x00003608100073b4 */ /* 0x0009e4000821981e */
[----:B----4-:R-:W-:Y:S01]  /*2390*/  NOP ;  /* 0x0000000000007918 */ /* 0x010fe20000000000 */
.L_x_33:
[----:B------:R-:W-:Y:S05]  /*23a0*/  BSYNC.RECONVERGENT B0 ;  /* 0x0000000000007941 */ /* 0x000fea0003800200 */
.L_x_32:
[----:B------:R-:W-:Y:S01]  /*23b0*/  UIADD3 UR42, UPT, UPT, UR42, 0x80, URZ ;  /* 0x000000802a2a7890 */ /* 0x000fe2000fffe0ff */
[----:B------:R-:W-:Y:S01]  /*23c0*/  UMOV UR4, UR14 ;  /* 0x0000000e00047c82 */ /* 0x000fe20008000000 */
[----:B------:R-:W-:Y:S01]  /*23d0*/  UMOV UR20, UR53 ;  /* 0x0000003500147c82 */ /* 0x000fe20008000000 */
[----:B------:R-:W-:Y:S09]  /*23e0*/  BRA.U UP4, `(.L_x_34) ;  /* 0xfffffff904e87547 */ /* 0x000ff2000b83ffff */
.L_x_26:
[----:B------:R-:W-:Y:S01]  /*23f0*/  ULEA UR4, UR14, UR6, 0x3 ;  /* 0x000000060e047291 */ /* 0x000fe2000f8e18ff */
[----:B-1----:R-:W-:Y:S01]  /*2400*/  SHF.L.U32 R0, R12, 0x1f, RZ ;  /* 0x0000001f0c007819 */ /* 0x002fe200000006ff */
[----:B------:R-:W-:Y:S01]  /*2410*/  @!P2 SYNCS.ARRIVE.TRANS64.A1T0 RZ, [UR6+0x128], RZ ;  /* 0x000128ffffffa9a7 */ /* 0x000fe20008100006 */
[----:B------:R-:W-:-:S06]  /*2420*/  UISETP.GT.AND UP0, UPT, UR62, UR61, UPT ;  /* 0x0000003d3e00728c */ /* 0x000fcc000bf04270 */
[----:B--23--:R1:W2:Y:S03]  /*2430*/  SYNCS.PHASECHK.TRANS64.TRYWAIT P1, [UR4+0x70], R0 ;  /* 0x00007000ff0075a7 */ /* 0x00c2a60008021104 */
[----:B------:R-:W-:Y:S05]  /*2440*/  BRA.U !UP0, `(.L_x_35) ;  /* 0x0000000508207547 */ /* 0x000fea000b800000 */
[----:B------:R-:W-:Y:S01]  /*2450*/  UIADD3 UR28, UPT, UPT, UR67, UR20, URZ ;  /* 0x00000014431c7290 */ /* 0x000fe2000fffe0ff */
[----:B------:R-:W-:-:S11]  /*2460*/  UMOV UR5, UR14 ;  /* 0x0000000e00057c82 */ /* 0x000fd60008000000 */
.L_x_43:
[----:B------:R-:W-:Y:S01]  /*2470*/  ULEA UR7, UR5, UR6, 0x3 ;  /* 0x0000000605077291 */ /* 0x000fe2000f8e18ff */
[----:B--2---:R-:W-:Y:S01]  /*2480*/  @P4 MOV R2, 0x6800 ;  /* 0x0000680000024802 */ /* 0x004fe20000000f00 */
[----:B--23--:R-:W-:Y:S10]  /*2490*/  @P1 BRA `(.L_x_36) ;  /* 0x00000000000c1947 */ /* 0x00cff40003800000 */
[----:B------:R-:W-:-:S04]  /*24a0*/  SHF.L.U32 R3, R12, 0x1f, RZ ;  /* 0x0000001f0c037819 */ /* 0x000fc800000006ff */
[----:B------:R-:W2:Y:S02]  /*24b0*/  SYNCS.PHASECHK.TRANS64.TRYWAIT P0, [UR7+0x70], R3 ;  /* 0x00007003ff0075a7 */ /* 0x000ea40008001107 */
[----:B--2---:R-:W-:Y:S05]  /*24c0*/  @!P0 BRA `(.L_x_37) ;  /* 0x00000080008c8947 */ /* 0x004fea0003800000 */
.L_x_36:
[----:B------:R2:W-:Y:S01]  /*24d0*/  @P4 SYNCS.ARRIVE.TRANS64 RZ, [UR7], R2 ;  /* 0x00000002ffff49a7 */ /* 0x0005e20008000007 */
[----:B------:R-:W-:-:S04]  /*24e0*/  ULOP3.LUT UR4, UR51, 0x2, URZ, 0xfc, !UPT ;  /* 0x0000000233047892 */ /* 0x000fc8000f8efcff */
[----:B------:R-:W-:-:S09]  /*24f0*/  UISETP.NE.AND UP0, UPT, UR4, 0x2, UPT ;  /* 0x000000020400788c */ /* 0x000fd2000bf05270 */
[----:B------:R-:W-:Y:S05]  /*2500*/  BRA.U UP0, `(.L_x_38) ;  /* 0x0000000100047547 */ /* 0x000fea000b800000 */
[----:B------:R-:W-:Y:S05]  /*2510*/  BPT.TRAP 0x1 ;  /* 0x000000040000795c */ /* 0x000fea0000300000 */
.L_x_38:
[----:B------:R-:W-:Y:S04]  /*2520*/  BSSY.RECONVERGENT B0, `(.L_x_39) ;  /* 0x0000003000007945 */ /* 0x000fe80003800200 */
[----:B------:R-:W-:Y:S05]  /*2530*/  @!P3 BRA `(.L_x_40) ;  /* 0x000000000004b947 */ /* 0x000fea0003800000 */
[----:B------:R-:W-:Y:S05]  /*2540*/  BPT.TRAP 0x1 ;  /* 0x000000040000795c */ /* 0x000fea0000300000 */
.L_x_40:
[----:B------:R-:W-:Y:S05]  /*2550*/  BSYNC.RECONVERGENT B0 ;  /* 0x0000000000007941 */ /* 0x000fea0003800200 */
.L_x_39:
        /* <DEDUP_REMOVED lines=11> */
[----:B------:R-:W-:Y:S02]  /*2610*/  ULEA UR40, UR5, UR49, 0xd ;  /* 0x0000003105287291 */ /* 0x000fe4000f8e68ff */
[----:B------:R-:W-:Y:S02]  /*2620*/  UIADD3 UR12, UP3, UPT, UR46, 0x80, URZ ;  /* 0x000000802e0c7890 */ /* 0x000fe4000ff7e0ff */
[----:B------:R-:W-:Y:S02]  /*2630*/  ULEA UR32, UR5, UR48, 0xc ;  /* 0x0000003005207291 */ /* 0x000fe4000f8e60ff */
[----:B------:R-:W-:Y:S02]  /*2640*/  UIADD3 UR8, UP2, UPT, UR46, 0x180, URZ ;  /* 0x000001802e087890 */ /* 0x000fe4000ff5e0ff */
[----:B------:R-:W-:Y:S02]  /*2650*/  USHF.L.U32 UR42, UR20, 0x7, URZ ;  /* 0x00000007142a7899 */ /* 0x000fe400080006ff */
[----:B------:R-:W-:-:S02]  /*2660*/  ULOP3.LUT UR41, UR7, 0xfefffff8, URZ, 0xc0, !UPT ;  /* 0xfefffff807297892 */ /* 0x000fc4000f8ec0ff */
[----:B------:R-:W-:Y:S02]  /*2670*/  UIADD3.X UR13, UPT, UPT, URZ, UR47, URZ, UP3, !UPT ;  /* 0x0000002fff0d7290 */ /* 0x000fe40009ffe4ff */
[----:B------:R-:W-:Y:S02]  /*2680*/  UIADD3 UR40, UPT, UPT, UR6, 0x8400, UR40 ;  /* 0x0000840006287890 */ /* 0x000fe4000fffe028 */
[----:B------:R-:W-:Y:S02]  /*2690*/  UPRMT UR15, URZ, 0x5410, UR37 ;  /* 0x00005410ff0f7896 */ /* 0x000fe40008000025 */
[----:B------:R-:W-:Y:S02]  /*26a0*/  UIADD3.X UR9, UPT, UPT, URZ, UR47, URZ, UP2, !UPT ;  /* 0x0000002fff097290 */ /* 0x000fe400097fe4ff */
[----:B------:R-:W-:Y:S02]  /*26b0*/  UIADD3 UR32, UPT, UPT, UR6, 0x24400, UR32 ;  /* 0x0002440006207890 */ /* 0x000fe4000fffe020 */
[----:B------:R-:W-:-:S02]  /*26c0*/  UPRMT UR17, URZ, 0x5410, UR45 ;  /* 0x00005410ff117896 */ /* 0x000fc4000800002d */
[----:B------:R-:W-:Y:S01]  /*26d0*/  USHF.L.U32 UR4, UR5, 0x9, URZ ;  /* 0x0000000905047899 */ /* 0x000fe200080006ff */
[----:B------:R-:W-:Y:S01]  /*26e0*/  UMOV UR30, 0x0 ;  /* 0x00000000001e7882 */ /* 0x000fe20000000000 */
[----:B------:R-:W-:Y:S02]  /*26f0*/  UMOV UR31, 0x10000000 ;  /* 0x10000000001f7882 */ /* 0x000fe40000000000 */
[----:B------:R-:W-:Y:S01]  /*2700*/  ULOP3.LUT UR16, UR52, UR4, URZ, 0xfc, !UPT ;  /* 0x0000000434107292 */ /* 0x000fe2000f8efcff */
[----:B------:R4:W-:Y:S01]  /*2710*/  UTMALDG.3D.MULTICAST.2CTA [UR40], [UR12], UR15, desc[UR30] ;  /* 0x00001e280c0073b4 */ /* 0x0009e2000821180f */
[----:B------:R-:W-:Y:S02]  /*2720*/  UIADD3 UR24, UP1, UPT, UR46, 0x280, URZ ;  /* 0x000002802e187890 */ /* 0x000fe4000ff3e0ff */
[----:B------:R-:W-:Y:S02]  /*2730*/  ULOP3.LUT UR4, UR4, UR50, URZ, 0xfc, !UPT ;  /* 0x0000003204047292 */ /* 0x000fe4000f8efcff */
[----:B------:R-:W-:Y:S01]  /*2740*/  UIADD3 UR22, UP0, UPT, UR46, 0x380, URZ ;  /* 0x000003802e167890 */ /* 0x000fe2000ff1e0ff */
[----:B------:R-:W-:Y:S01]  /*2750*/  UMOV UR36, UR44 ;  /* 0x0000002c00247c82 */ /* 0x000fe20008000000 */
[----:B------:R-:W-:Y:S01]  /*2760*/  UMOV UR33, UR41 ;  /* 0x0000002900217c82 */ /* 0x000fe20008000000 */
[----:B------:R-:W-:Y:S01]  /*2770*/  UMOV UR34, UR42 ;  /* 0x0000002a00227c82 */ /* 0x000fe20008000000 */
[----:B------:R-:W-:Y:S01]  /*2780*/  UIADD3.X UR25, UPT, UPT, URZ, UR47, URZ, UP1, !UPT ;  /* 0x0000002fff197290 */ /* 0x000fe20008ffe4ff */
[----:B------:R2:W-:Y:S01]  /*2790*/  UTMALDG.3D.MULTICAST.2CTA [UR32], [UR8], UR17, desc[UR30] ;  /* 0x00001e20080073b4 */ /* 0x0005e20008211811 */
[----:B------:R-:W-:-:S02]  /*27a0*/  UIADD3 UR16, UPT, UPT, UR6, 0x32400, UR16 ;  /* 0x0003240006107890 */ /* 0x000fc4000fffe010 */
[----:B------:R-:W-:Y:S01]  /*27b0*/  UIADD3.X UR23, UPT, UPT, URZ, UR47, URZ, UP0, !UPT ;  /* 0x0000002fff177290 */ /* 0x000fe200087fe4ff */
[----:B------:R-:W-:Y:S01]  /*27c0*/  UMOV UR18, UR26 ;  /* 0x0000001a00127c82 */ /* 0x000fe20008000000 */
[----:B------:R-:W-:Y:S01]  /*27d0*/  UMOV UR19, UR27 ;  /* 0x0000001b00137c82 */ /* 0x000fe20008000000 */
[----:B------:R-:W-:Y:S01]  /*27e0*/  UMOV UR21, UR44 ;  /* 0x0000002c00157c82 */ /* 0x000fe20008000000 */
[----:B----4-:R-:W-:Y:S01]  /*27f0*/  UMOV UR12, UR20 ;  /* 0x00000014000c7c82 */ /* 0x010fe20008000000 */
[----:B------:R-:W-:Y:S01]  /*2800*/  UMOV UR13, UR44 ;  /* 0x0000002c000d7c82 */ /* 0x000fe20008000000 */
[----:B--2---:R-:W-:Y:S02]  /*2810*/  UIADD3 UR8, UPT, UPT, UR6, 0x34000, UR4 ;  /* 0x0003400006087890 */ /* 0x004fe4000fffe004 */
[----:B------:R-:W-:Y:S01]  /*2820*/  UPRMT UR4, URZ, 0x5410, UR38 ;  /* 0x00005410ff047896 */ /* 0x000fe20008000026 */
[----:B------:R-:W-:Y:S01]  /*2830*/  UMOV UR17, UR41 ;  /* 0x0000002900117c82 */ /* 0x000fe20008000000 */
[----:B------:R-:W-:Y:S01]  /*2840*/  UMOV UR9, UR41 ;  /* 0x0000002900097c82 */ /* 0x000fe20008000000 */
[----:B------:R4:W-:Y:S06]  /*2850*/  UTMALDG.4D.MULTICAST.2CTA [UR16], [UR24], UR15, desc[UR30] ;  /* 0x00001e10180073b4 */ /* 0x0009ec000821980f */
[----:B------:R4:W-:Y:S02]  /*2860*/  UTMALDG.4D.MULTICAST.2CTA [UR8], [UR22], UR4, desc[UR30] ;  /* 0x00001e08160073b4 */ /* 0x0009e40008219804 */
[----:B----4-:R-:W-:Y:S01]  /*2870*/  NOP ;  /* 0x0000000000007918 */ /* 0x010fe20000000000 */
.L_x_42:
[----:B------:R-:W-:Y:S05]  /*2880*/  BSYNC.RECONVERGENT B0 ;  /* 0x0000000000007941 */ /* 0x000fea0003800200 */
.L_x_41:
[----:B------:R-:W-:Y:S01]  /*2890*/  UIADD3 UR20, UPT, UPT, UR20, 0x1, URZ ;  /* 0x0000000114147890 */ /* 0x000fe2000fffe0ff */
[----:B------:R-:W-:-:S03]  /*28a0*/  UMOV UR5, UR14 ;  /* 0x0000000e00057c82 */ /* 0x000fc60008000000 */
[----:B------:R-:W-:-:S09]  /*28b0*/  UISETP.NE.AND UP0, UPT, UR20, UR28, UPT ;  /* 0x0000001c1400728c */ /* 0x000fd2000bf05270 */
[----:B------:R-:W-:Y:S05]  /*28c0*/  BRA.U UP0, `(.L_x_43) ;  /* 0xfffffff900e87547 */ /* 0x000fea000b83ffff */
.L_x_35:
[C---:B------:R-:W-:Y:S01]  /*28d0*/  LEA R3, R11.reuse, UR6, 0x3 ;  /* 0x000000060b037c11 */ /* 0x040fe2000f8e18ff */
[----:B------:R-:W-:Y:S01]  /*28e0*/  NOP ;  /* 0x0000000000007918 */ /* 0x000fe20000000000 */
[----:B-1----:R-:W-:Y:S02]  /*28f0*/  SHF.L.U32 R0, R10, 0x1f, RZ ;  /* 0x0000001f0a007819 */ /* 0x002fe400000006ff */
[----:B------:R-:W-:Y:S02]  /*2900*/  LEA R5, R11, UR6, 0x4 ;  /* 0x000000060b057c11 */ /* 0x000fe4000f8e20ff */
[----:B------:R-:W1:Y:S02]  /*2910*/  SYNCS.PHASECHK.TRANS64.TRYWAIT P0, [R3+URZ+0x130], R0 ;  /* 0x00013000030075a7 */ /* 0x000e6400080011ff */
[----:B-1----:R-:W-:Y:S05]  /*2920*/  @!P0 BRA `(.L_x_44) ;  /* 0x0000007c008c8947 */ /* 0x002fea0003800000 */
.L_x_165:
[----:B------:R-:W4:Y:S01]  /*2930*/  LDS.128 R4, [R5+0x1a0] ;  /* 0x0001a00005047984 */ /* 0x000f220000000c00 */
[----:B------:R-:W-:Y:S01]  /*2940*/  UISETP.GE.AND UP0, UPT, UR39, 0x1, UPT ;  /* 0x000000012700788c */ /* 0x000fe2000bf06270 */
[----:B------:R-:W-:Y:S01]  /*2950*/  @!PT LDS RZ, [RZ] ;  /* 0x00000000fffff984 */ /* 0x000fe20000000800 */
[----:B------:R-:W-:Y:S01]  /*2960*/  @!PT LDS RZ, [RZ] ;  /* 0x00000000fffff984 */ /* 0x000fe20000000800 */
[----:B------:R-:W-:Y:S01]  /*2970*/  @!PT LDS RZ, [RZ] ;  /* 0x00000000fffff984 */ /* 0x000fe20000000800 */
[----:B------:R-:W-:Y:S01]  /*2980*/  @!PT LDS RZ, [RZ] ;  /* 0x00000000fffff984 */ /* 0x000fe20000000800 */
[----:B------:R1:W-:Y:S06]  /*2990*/  MEMBAR.ALL.CTA ;  /* 0x0000000000007992 */ /* 0x0003ec0000008000 */
[----:B-1----:R-:W1:Y:S01]  /*29a0*/  FENCE.VIEW.ASYNC.S ;  /* 0x00000000000073c6 */ /* 0x002e620000000000 */
[----:B----4-:R-:W-:-:S13]  /*29b0*/  LOP3.LUT P0, RZ, R6, 0x1, RZ, 0xc0, !PT ;  /* 0x0000000106ff7812 */ /* 0x010fda000780c0ff */
[----:B-1----:R-:W-:Y:S01]  /*29c0*/  VOTEU.ANY UP1, P0 ;  /* 0x0000000000ff7886 */ /* 0x002fe20000020100 */
[----:B------:R-:W-:-:S13]  /*29d0*/  PLOP3.LUT P0, PT, PT, PT, UP1, 0x80, 0x8 ;  /* 0x000000000008781c */ /* 0x000fda0003f0f018 */
[----:B------:R-:W-:Y:S02]  /*29e0*/  @P0 LOP3.LUT R0, R5, 0xffff, RZ, 0xc0, !PT ;  /* 0x0000ffff05000812 */ /* 0x000fe400078ec0ff */
[----:B--2---:R-:W-:Y:S02]  /*29f0*/  @P0 MOV R2, R4 ;  /* 0x0000000400020202 */ /* 0x004fe40000000f00 */
[----:B------:R-:W-:Y:S01]  /*2a00*/  @P0 R2UR UR5, R0 ;  /* 0x00000000000502ca */ /* 0x000fe200000e0000 */
[----:B------:R-:W-:Y:S01]  /*2a10*/  VIADD R0, R3, 0x140 ;  /* 0x0000014003007836 */ /* 0x000fe20000000000 */
[----:B------:R-:W-:Y:S02]  /*2a20*/  @P0 SHF.R.U32.HI R4, RZ, 0x10, R5 ;  /* 0x00000010ff040819 */ /* 0x000fe40000011605 */
[----:B------:R-:W-:Y:S02]  /*2a30*/  @P0 R2UR UR7, R2 ;  /* 0x00000000020702ca */ /* 0x000fe400000e0000 */
[----:B------:R-:W-:-:S02]  /*2a40*/  PRMT R0, RZ, 0x654, R0 ;  /* 0x00000654ff007816 */ /* 0x000fc40000000000 */
[----:B------:R-:W-:Y:S02]  /*2a50*/  @P0 R2UR UR4, R4 ;  /* 0x00000000040402ca */ /* 0x000fe400000e0000 */
[----:B------:R1:W-:Y:S03]  /*2a60*/  SYNCS.ARRIVE.TRANS64.RED.A1T0 RZ, [R0+URZ], RZ ;  /* 0x000000ff00ff79a7 */ /* 0x0003e600081004ff */
[----:B------:R-:W-:-:S04]  /*2a70*/  @UP1 UMOV UR56, UR5 ;  /* 0x0000000500381c82 */ /* 0x000fc80008000000 */
[----:B------:R-:W-:-:S04]  /*2a80*/  @UP1 UMOV UR57, UR7 ;  /* 0x0000000700391c82 */ /* 0x000fc80008000000 */
[----:B------:R-:W-:Y:S01]  /*2a90*/  @UP1 UMOV UR44, UR4 ;  /* 0x00000004002c1c82 */ /* 0x000fe20008000000 */
[----:B------:R-:W-:Y:S05]  /*2aa0*/  BRA.U !UP0, `(.L_x_45) ;  /* 0x0000000108d47547 */ /* 0x000fea000b800000 */
[----:B------:R-:W2:Y:S01]  /*2ab0*/  LDCU.128 UR16, c[0x0][0xf10] ;  /* 0x0001e200ff1077ac */ /* 0x000ea20008000c00 */
[----:B------:R-:W4:Y:S01]  /*2ac0*/  LDCU UR11, c[0x0][0xf20] ;  /* 0x0001e400ff0b77ac */ /* 0x000f220008000800 */
[----:B------:R-:W3:Y:S01]  /*2ad0*/  LDCU UR24, c[0x0][0xf0c] ;  /* 0x0001e180ff1877ac */ /* 0x000ee20008000800 */
[----:B------:R-:W1:Y:S01]  /*2ae0*/  LDCU.64 UR8, c[0x0][0xf28] ;  /* 0x0001e500ff0877ac */ /* 0x000e620008000a00 */
[----:B------:R-:W-:Y:S02]  /*2af0*/  UISETP.NE.AND UP3, UPT, UR39, 0x1, UPT ;  /* 0x000000012700788c */ /* 0x000fe4000bf65270 */
[----:B--2---:R-:W-:Y:S02]  /*2b00*/  UIMAD.WIDE.U32 UR12, UR59, UR19, URZ ;  /* 0x000000133b0c72a5 */ /* 0x004fe4000f8e00ff */
[----:B------:R-:W-:Y:S02]  /*2b10*/  UIMAD.WIDE.U32 UR4, UR60, UR16, URZ ;  /* 0x000000103c0472a5 */ /* 0x000fe4000f8e00ff */
[----:B------:R-:W-:-:S02]  /*2b20*/  UISETP.NE.AND UP0, UPT, UR18, 0x1, UPT ;  /* 0x000000011200788c */ /* 0x000fc4000bf05270 */
[----:B------:R-:W-:Y:S01]  /*2b30*/  UIMAD.WIDE.U32 UR22, UR56, UR19, URZ ;  /* 0x00000013381672a5 */ /* 0x000fe2000f8e00ff */
[----:B------:R-:W-:Y:S02]  /*2b40*/  UMOV UR12, UR13 ;  /* 0x0000000d000c7c82 */ /* 0x000fe40008000000 */
[----:B------:R-:W-:Y:S01]  /*2b50*/  UMOV UR4, UR5 ;  /* 0x0000000500047c82 */ /* 0x000fe20008000000 */
[----:B----4-:R-:W-:Y:S02]  /*2b60*/  USHF.R.U32.HI UR12, URZ, UR11, UR12 ;  /* 0x0000000bff0c7299 */ /* 0x010fe4000801160c */
[----:B---3--:R-:W-:Y:S02]  /*2b70*/  UISETP.NE.AND UP2, UPT, UR24, 0x1, UPT ;  /* 0x000000011800788c */ /* 0x008fe4000bf45270 */
[----:B------:R-:W-:Y:S02]  /*2b80*/  USHF.R.U32.HI UR4, URZ, UR17, UR4 ;  /* 0x00000011ff047299 */ /* 0x000fe40008011604 */
[----:B------:R-:W-:-:S02]  /*2b90*/  USEL UR5, UR59, UR12, !UP0 ;  /* 0x0000000c3b057287 */ /* 0x000fc4000c000000 */
[----:B------:R-:W-:Y:S02]  /*2ba0*/  USEL UR7, UR60, UR4, !UP2 ;  /* 0x000000043c077287 */ /* 0x000fe4000d000000 */
[----:B-1----:R-:W-:Y:S01]  /*2bb0*/  UIMAD.WIDE.U32 UR12, UR5, UR8, URZ ;  /* 0x00000008050c72a5 */ /* 0x002fe2000f8e00ff */
[----:B------:R-:W-:Y:S01]  /*2bc0*/  UMOV UR4, UR23 ;  /* 0x0000001700047c82 */ /* 0x000fe20008000000 */
[----:B------:R-:W-:Y:S02]  /*2bd0*/  UIMAD.WIDE.U32 UR20, UR57, UR16, URZ ;  /* 0x00000010391472a5 */ /* 0x000fe4000f8e00ff */
[----:B------:R-:W-:-:S03]  /*2be0*/  UIMAD.WIDE.U32 UR22, UR7, UR8, URZ ;  /* 0x00000008071672a5 */ /* 0x000fc6000f8e00ff */
[----:B------:R-:W-:Y:S01]  /*2bf0*/  UMOV UR12, UR13 ;  /* 0x0000000d000c7c82 */ /* 0x000fe20008000000 */
[----:B------:R-:W-:Y:S02]  /*2c00*/  USHF.R.U32.HI UR4, URZ, UR11, UR4 ;  /* 0x0000000bff047299 */ /* 0x000fe40008011604 */
[----:B------:R-:W-:Y:S01]  /*2c10*/  @UP3 USHF.R.U32.HI UR5, URZ, UR9, UR12 ;  /* 0x00000009ff053299 */ /* 0x000fe2000801160c */
[----:B------:R-:W-:Y:S01]  /*2c20*/  UMOV UR20, UR21 ;  /* 0x0000001500147c82 */ /* 0x000fe20008000000 */
[----:B------:R-:W-:Y:S01]  /*2c30*/  UMOV UR22, UR23 ;  /* 0x0000001700167c82 */ /* 0x000fe20008000000 */
[----:B------:R-:W-:Y:S02]  /*2c40*/  USHF.R.U32.HI UR17, URZ, UR17, UR20 ;  /* 0x00000011ff117299 */ /* 0x000fe40008011614 */
[----:B------:R-:W-:Y:S02]  /*2c50*/  USEL UR4, UR56, UR4, !UP0 ;  /* 0x0000000438047287 */ /* 0x000fe4000c000000 */
[----:B------:R-:W-:-:S02]  /*2c60*/  @UP3 USHF.R.U32.HI UR7, URZ, UR9, UR22 ;  /* 0x00000009ff073299 */ /* 0x000fc40008011616 */
[----:B------:R-:W-:Y:S02]  /*2c70*/  UIMAD UR11, UR39, UR5, URZ ;  /* 0x00000005270b72a4 */ /* 0x000fe4000f8e02ff */
[----:B------:R-:W-:Y:S02]  /*2c80*/  USEL UR5, UR57, UR17, !UP2 ;  /* 0x0000001139057287 */ /* 0x000fe4000d000000 */
[----:B------:R-:W-:Y:S02]  /*2c90*/  UIMAD UR12, UR39, UR7, URZ ;  /* 0x00000007270c72a4 */ /* 0x000fe4000f8e02ff */
[----:B------:R-:W-:Y:S02]  /*2ca0*/  UISETP.GE.AND UP0, UPT, UR4, UR11, UPT ;  /* 0x0000000b0400728c */ /* 0x000fe4000bf06270 */
[----:B------:R-:W-:Y:S02]  /*2cb0*/  UIMAD.WIDE.U32 UR16, UR4, UR8, URZ ;  /* 0x00000008041072a5 */ /* 0x000fe4000f8e00ff */
[----:B------:R-:W-:-:S02]  /*2cc0*/  UISETP.GE.OR UP0, UPT, UR5, UR12, UP0 ;  /* 0x0000000c0500728c */ /* 0x000fc40008706670 */
        /* <DEDUP_REMOVED lines=19> */
.L_x_45:
[----:B------:R-:W2:Y:S02]  /*2e00*/  LDCU UR4, c[0x0][0xf30] ;  /* 0x0001e600ff0477ac */ /* 0x000ea40008000800 */
[----:B--2---:R-:W-:-:S09]  /*2e10*/  UISETP.NE.AND UP0, UPT, UR4, 0x1, UPT ;  /* 0x000000010400788c */ /* 0x004fd2000bf05270 */
[----:B------:R-:W-:Y:S05]  /*2e20*/  BRA.U UP0, `(.L_x_46) ;  /* 0x0000000100447547 */ /* 0x000fea000b800000 */
[----:B------:R-:W2:Y:S01]  /*2e30*/  LDCU.128 UR16, c[0x0][0xf10] ;  /* 0x0001e200ff1077ac */ /* 0x000ea20008000c00 */
[----:B------:R-:W4:Y:S01]  /*2e40*/  LDCU UR11, c[0x0][0xf0c] ;  /* 0x0001e180ff0b77ac */ /* 0x000f220008000800 */
[----:B------:R-:W1:Y:S01]  /*2e50*/  LDCU UR7, c[0x0][0xf20] ;  /* 0x0001e400ff0777ac */ /* 0x000e620008000800 */
[----:B--2---:R-:W-:Y:S02]  /*2e60*/  UIMAD.WIDE.U32 UR8, UR57, UR16, URZ ;  /* 0x00000010390872a5 */ /* 0x004fe4000f8e00ff */
[----:B------:R-:W-:Y:S02]  /*2e70*/  UIMAD.WIDE.U32 UR4, UR56, UR19, URZ ;  /* 0x00000013380472a5 */ /* 0x000fe4000f8e00ff */
[----:B----4-:R-:W-:Y:S02]  /*2e80*/  UISETP.NE.AND UP2, UPT, UR11, 0x1, UPT ;  /* 0x000000010b00788c */ /* 0x010fe4000bf45270 */
[----:B------:R-:W-:Y:S01]  /*2e90*/  UISETP.NE.AND UP0, UPT, UR18, 0x1, UPT ;  /* 0x000000011200788c */ /* 0x000fe2000bf05270 */
[----:B------:R-:W-:-:S02]  /*2ea0*/  UMOV UR8, UR9 ;  /* 0x0000000900087c82 */ /* 0x000fc40008000000 */
[----:B------:R-:W-:Y:S01]  /*2eb0*/  UMOV UR4, UR5 ;  /* 0x0000000500047c82 */ /* 0x000fe20008000000 */
[----:B------:R-:W-:Y:S02]  /*2ec0*/  USHF.R.U32.HI UR17, URZ, UR17, UR8 ;  /* 0x00000011ff117299 */ /* 0x000fe40008011608 */
[----:B-1----:R-:W-:Y:S02]  /*2ed0*/  USHF.R.U32.HI UR4, URZ, UR7, UR4 ;  /* 0x00000007ff047299 */ /* 0x002fe40008011604 */
[----:B------:R-:W-:Y:S02]  /*2ee0*/  USEL UR5, UR57, UR17, !UP2 ;  /* 0x0000001139057287 */ /* 0x000fe4000d000000 */
[----:B------:R-:W-:-:S04]  /*2ef0*/  USEL UR4, UR56, UR4, !UP0 ;  /* 0x0000000438047287 */ /* 0x000fc8000c000000 */
[----:B------:R-:W-:Y:S02]  /*2f00*/  UIADD3 UR7, UPT, UPT, UR5, -UR4, URZ ;  /* 0x8000000405077290 */ /* 0x000fe4000fffe0ff */
[----:B------:R-:W-:Y:S02]  /*2f10*/  UIADD3 UR4, UPT, UPT, -UR5, UR4, URZ ;  /* 0x0000000405047290 */ /* 0x000fe4000fffe1ff */
[----:B------:R-:W-:Y:S02]  /*2f20*/  UIMAD UR56, UR7, UR18, UR56 ;  /* 0x00000012073872a4 */ /* 0x000fe4000f8e0238 */
[----:B------:R-:W-:-:S12]  /*2f30*/  UIMAD UR57, UR4, UR11, UR57 ;  /* 0x0000000b043972a4 */ /* 0x000fd8000f8e0239 */
.L_x_46:
[----:B------:R-:W-:Y:S01]  /*2f40*/  VIADD R11, R11, 0x1 ;  /* 0x000000010b0b7836 */ /* 0x000fe20000000000 */
[----:B------:R-:W-:Y:S01]  /*2f50*/  R2UR UR4, R86 ;  /* 0x00000000560472ca */ /* 0x000fe200000e0000 */
[----:B------:R-:W-:Y:S01]  /*2f60*/  UIADD3 UR16, UPT, UPT, UR57, UR63, URZ ;  /* 0x0000003f39107290 */ /* 0x000fe2000fffe0ff */
[----:B------:R-:W-:Y:S02]  /*2f70*/  PLOP3.LUT P2, PT, PT, PT, PT, 0x80, 0x8 ;  /* 0x000000000008781c */ /* 0x000fe40003f4f070 */
[----:B------:R-:W-:-:S04]  /*2f80*/  ISETP.NE.AND P0, PT, R11, 0x2, PT ;  /* 0x000000020b00780c */ /* 0x000fc80003f05270 */
[----:B------:R-:W-:Y:S02]  /*2f90*/  SEL R3, RZ, 0x1, P0 ;  /* 0x00000001ff037807 */ /* 0x000fe40000000000 */
[----:B------:R-:W-:Y:S02]  /*2fa0*/  SEL R11, R11, RZ, P0 ;  /* 0x000000ff0b0b7207 */ /* 0x000fe40000000000 */
[----:B------:R-:W-:Y:S01]  /*2fb0*/  LOP3.LUT R10, R10, R3, RZ, 0x3c, !PT ;  /* 0x000000030a0a7212 */ /* 0x000fe200078e3cff */
[----:B------:R-:W-:Y:S01]  /*2fc0*/  UIADD3 UR11, UPT, UPT, UR56, UR4, URZ ;  /* 0x00000004380b7290 */ /* 0x000fe2000fffe0ff */
[----:B------:R-:W-:Y:S11]  /*2fd0*/  BRA.U UP1, `(.L_x_47) ;  /* 0xffffffed015c7547 */ /* 0x000ff6000b83ffff */
[----:B------:R-:W-:Y:S01]  /*2fe0*/  UIADD3 UR7, UPT, UPT, UR6, 0x70, URZ ;  /* 0x0000007006077890 */ /* 0x000fe2000fffe0ff */
[----:B------:R-:W-:-:S03]  /*2ff0*/  SHF.L.U32 R3, R12, 0x1f, RZ ;  /* 0x0000001f0c037819 */ /* 0x000fc600000006ff */
[----:B------:R-:W-:-:S09]  /*3000*/  ULEA UR4, UR14, UR7, 0x3 ;  /* 0x000000070e047291 */ /* 0x000fd2000f8e18ff */
[----:B------:R-:W2:Y:S02]  /*3010*/  SYNCS.PHASECHK.TRANS64.TRYWAIT P0, [UR4], R3 ;  /* 0x00000003ff0075a7 */ /* 0x000ea40008001104 */
[----:B--2---:R-:W-:Y:S05]  /*3020*/  @!P0 BRA `(.L_x_48) ;  /* 0x0000007400e08947 */ /* 0x004fea0003800000 */
.L_x_167:
[----:B------:R-:W-:-:S04]  /*3030*/  UIADD3 UR4, UPT, UPT, UR14, 0x1, URZ ;  /* 0x000000010e047890 */ /* 0x000fc8000fffe0ff */
[----:B------:R-:W-:-:S04]  /*3040*/  UISETP.NE.AND UP0, UPT, UR4, 0xe, UPT ;  /* 0x0000000e0400788c */ /* 0x000fc8000bf05270 */
[----:B------:R-:W-:Y:S02]  /*3050*/  USEL UR6, URZ, 0x1, UP0 ;  /* 0x00000001ff067887 */ /* 0x000fe40008000000 */
[----:B------:R-:W-:-:S04]  /*3060*/  USEL UR4, UR4, URZ, UP0 ;  /* 0x000000ff04047287 */ /* 0x000fc80008000000 */
[----:B------:R-:W-:Y:S01]  /*3070*/  ULEA UR5, UR4, UR7, 0x3 ;  /* 0x0000000704057291 */ /* 0x000fe2000f8e18ff */
[----:B------:R-:W-:-:S04]  /*3080*/  LOP3.LUT R2, R12, UR6, RZ, 0x3c, !PT ;  /* 0x000000060c027c12 */ /* 0x000fc8000f8e3cff */
[----:B-1----:R-:W-:-:S04]  /*3090*/  SHF.L.U32 R3, R2, 0x1f, RZ ;  /* 0x0000001f02037819 */ /* 0x002fc800000006ff */
[----:B------:R-:W1:Y:S02]  /*30a0*/  SYNCS.PHASECHK.TRANS64.TRYWAIT P0, [UR5], R3 ;  /* 0x00000003ff0075a7 */ /* 0x000e640008001105 */
[----:B-1----:R-:W-:Y:S05]  /*30b0*/  @!P0 BRA `(.L_x_49) ;  /* 0x0000007400d48947 */ /* 0x002fea0003800000 */
.L_x_169:
        /* <DEDUP_REMOVED lines=9> */
.L_x_171:
        /* <DEDUP_REMOVED lines=9> */
.L_x_173:
        /* <DEDUP_REMOVED lines=9> */
.L_x_175:
        /* <DEDUP_REMOVED lines=9> */
.L_x_177:
        /* <DEDUP_REMOVED lines=9> */
.L_x_179:
        /* <DEDUP_REMOVED lines=9> */
.L_x_181:
        /* <DEDUP_REMOVED lines=9> */
.L_x_183:
        /* <DEDUP_REMOVED lines=9> */
.L_x_185:
        /* <DEDUP_REMOVED lines=9> */
.L_x_187:
        /* <DEDUP_REMOVED lines=9> */
.L_x_189:
        /* <DEDUP_REMOVED lines=9> */
.L_x_191:
[----:B------:R-:W-:-:S04]  /*36f0*/  UIADD3 UR4, UPT, UPT, UR4, 0x1, URZ ;  /* 0x0000000104047890 */ /* 0x000fc8000fffe0ff */
[----:B------:R-:W-:-:S04]  /*3700*/  UISETP.NE.AND UP0, UPT, UR4, 0xe, UPT ;  /* 0x0000000e0400788c */ /* 0x000fc8000bf05270 */
[----:B------:R-:W-:Y:S02]  /*3710*/  USEL UR5, URZ, 0x1, UP0 ;  /* 0x00000001ff057887 */ /* 0x000fe40008000000 */
[----:B------:R-:W-:-:S04]  /*3720*/  USEL UR4, UR4, URZ, UP0 ;  /* 0x000000ff04047287 */ /* 0x000fc80008000000 */
[----:B------:R-:W-:Y:S01]  /*3730*/  ULEA UR4, UR4, UR7, 0x3 ;  /* 0x0000000704047291 */ /* 0x000fe2000f8e18ff */
[----:B-1----:R-:W-:-:S04]  /*3740*/  LOP3.LUT R3, R2, UR5, RZ, 0x3c, !PT ;  /* 0x0000000502037c12 */ /* 0x002fc8000f8e3cff */
[----:B------:R-:W-:Y:S01]  /*3750*/  SHF.L.U32 R3, R3, 0x1f, RZ ;  /* 0x0000001f03037819 */ /* 0x000fe200000006ff */
[----:B------:R-:W-:-:S07]  /*3760*/  IMAD.U32 R0, RZ, RZ, UR4 ;  /* 0x00000004ff007e24 */ /* 0x000fce000f8e00ff */
.L_x_61:
[----:B-1----:R1:W2:Y:S02]  /*3770*/  SYNCS.PHASECHK.TRANS64.TRYWAIT P0, [R0+URZ], R3 ;  /* 0x00000003000075a7 */ /* 0x0022a400080011ff */
[----:B--2---:R-:W-:Y:S05]  /*3780*/  @!P0 NANOSLEEP.SYNCS 0x989680 ;  /* 0x009896800000895d */ /* 0x004fea0003900000 */
[----:B------:R-:W2:Y:S02]  /*3790*/  @!P0 SYNCS.PHASECHK.TRANS64 P0, [R0+URZ], R3 ;  /* 0x00000003000085a7 */ /* 0x000ea400080010ff */
[----:B--2---:R-:W-:Y:S05]  /*37a0*/  @P0 EXIT ;  /* 0x000000000000094d */ /* 0x004fea0003800000 */
[----:B------:R-:W-:Y:S05]  /*37b0*/  BRA `(.L_x_61) ;  /* 0xfffffffc00ec7947 */ /* 0x000fea000383ffff */
.L_x_23:
[----:B------:R-:W-:-:S04]  /*37c0*/  UISETP.NE.AND UP0, UPT, UR58, URZ, UPT ;  /* 0x000000ff3a00728c */ /* 0x000fc8000bf05270 */
[----:B------:R-:W-:-:S09]  /*37d0*/  UISETP.NE.OR UP0, UPT, UR17, 0x1, UP0 ;  /* 0x000000011100788c */ /* 0x000fd20008705670 */
[----:B------:R-:W-:Y:S05]  /*37e0*/  BRA.U UP0, `(.L_x_62) ;  /* 0x0000000500487547 */ /* 0x000fea000b800000 */
[----:B------:R-:W-:Y:S01]  /*37f0*/  ISETP.GE.U32.AND P2, PT, R0, 0x8, PT ;  /* 0x000000080000780c */ /* 0x000fe20003f46070 */
[----:B------:R-:W-:Y:S01]  /*3800*/  IMAD.MOV.U32 R12, RZ, RZ, 0x1 ;  /* 0x00000001ff0c7424 */ /* 0x000fe200078e00ff */
[----:B------:R-:W-:Y:S02]  /*3810*/  CS2R R10, SRZ ;  /* 0x00000000000a7805 */ /* 0x000fe4000001ff00 */
[----:B------:R-:W-:Y:S01]  /*3820*/  CS2R R8, SRZ ;  /* 0x0000000000087805 */ /* 0x000fe2000001ff00 */
[----:B------:R-:W-:Y:S01]  /*3830*/  UMOV UR6, 0x400 ;  /* 0x0000040000067882 */ /* 0x000fe20000000000 */
[----:B------:R-:W-:Y:S01]  /*3840*/  UMOV UR5, URZ ;  /* 0x000000ff00057c82 */ /* 0x000fe20008000000 */
[----:B------:R-:W-:-:S12]  /*3850*/  ULEA UR6, UR58, UR6, 0x18 ;  /* 0x000000063a067291 */ /* 0x000fd8000f8ec0ff */
.L_x_66:
[----:B------:R-:W-:Y:S02]  /*3860*/  LEA R2, R8, UR6, 0x3 ;  /* 0x0000000608027c11 */ /* 0x000fe4000f8e18ff */
[----:B------:R-:W-:-:S03]  /*3870*/  SHF.L.U32 R5, R9, 0x1f, RZ ;  /* 0x0000001f09057819 */ /* 0x000fc600000006ff */
[----:B------:R-:W-:Y:S01]  /*3880*/  VIADD R4, R2, 0x180 ;  /* 0x0000018002047836 */ /* 0x000fe20000000000 */
[----:B------:R-:W1:Y:S02]  /*3890*/  SYNCS.PHASECHK.TRANS64.TRYWAIT P0, [R2+URZ+0x170], R5 ;  /* 0x00017005020075a7 */ /* 0x000e6400080011ff */
[----:B-1----:R-:W-:Y:S05]  /*38a0*/  @!P0 BRA `(.L_x_63) ;  /* 0x0000007000f88947 */ /* 0x002fea0003800000 */
.L_x_192:
[----:B------:R-:W-:Y:S01]  /*38b0*/  ULEA UR4, UR5, UR6, 0x3 ;  /* 0x0000000605047291 */ /* 0x000fe2000f8e18ff */
[----:B------:R-:W-:Y:S02]  /*38c0*/  PRMT R4, RZ, 0x654, R4 ;  /* 0x00000654ff047816 */ /* 0x000fe40000000004 */
[----:B-1----:R-:W-:Y:S01]  /*38d0*/  SHF.L.U32 R5, R12, 0x1f, RZ ;  /* 0x0000001f0c057819 */ /* 0x002fe200000006ff */
[----:B------:R-:W-:Y:S01]  /*38e0*/  UIADD3 UR7, UPT, UPT, UR4, 0x130, URZ ;  /* 0x0000013004077890 */ /* 0x000fe2000fffe0ff */
[----:B------:R1:W-:Y:S05]  /*38f0*/  SYNCS.ARRIVE.TRANS64.RED.A1T0 RZ, [R4+URZ], RZ ;  /* 0x000000ff04ff79a7 */ /* 0x0003ea00081004ff */
[----:B------:R-:W-:Y:S01]  /*3900*/  IMAD.U32 R7, RZ, RZ, UR7 ;  /* 0x00000007ff077e24 */ /* 0x000fe2000f8e00ff */
[----:B------:R-:W2:Y:S04]  /*3910*/  SYNCS.PHASECHK.TRANS64.TRYWAIT P0, [UR4+0x140], R5 ;  /* 0x00014005ff0075a7 */ /* 0x000ea80008001104 */
[----:B------:R-:W-:Y:S01]  /*3920*/  PRMT R6, R0, 0x654, R7 ;  /* 0x0000065400067816 */ /* 0x000fe20000000007 */
[----:B-1----:R-:W-:Y:S01]  /*3930*/  @!P2 IMAD.MOV.U32 R4, RZ, RZ, 0x10 ;  /* 0x00000010ff04a424 */ /* 0x002fe200078e00ff */
[----:B--2---:R-:W-:Y:S06]  /*3940*/  @!P0 BRA `(.L_x_64) ;  /* 0x0000007000e48947 */ /* 0x004fec0003800000 */
.L_x_194:
[----:B------:R-:W-:Y:S01]  /*3950*/  ULEA UR8, UR5, UR6, 0x4 ;  /* 0x0000000605087291 */ /* 0x000fe2000f8e20ff */
[----:B------:R-:W-:Y:S01]  /*3960*/  SEL R3, R6, R3, !P2 ;  /* 0x0000000306037207 */ /* 0x000fe20005000000 */
[----:B------:R-:W-:Y:S01]  /*3970*/  UIADD3 UR9, UPT, UPT, UR4, 0x130, URZ ;  /* 0x0000013004097890 */ /* 0x000fe2000fffe0ff */
[----:B-1----:R-:W-:Y:S01]  /*3980*/  LEA R2, R11, UR6, 0x3 ;  /* 0x000000060b027c11 */ /* 0x002fe2000f8e18ff */
[----:B------:R-:W-:Y:S01]  /*3990*/  UIADD3 UR8, UPT, UPT, UR8, 0x1a0, URZ ;  /* 0x000001a008087890 */ /* 0x000fe2000fffe0ff */
[----:B------:R-:W-:Y:S01]  /*39a0*/  SHF.L.U32 R5, R10, 0x1f, RZ ;  /* 0x0000001f0a057819 */ /* 0x000fe200000006ff */
[----:B------:R1:W-:Y:S01]  /*39b0*/  @!P2 SYNCS.ARRIVE.TRANS64.RED RZ, [R3+URZ], R4 ;  /* 0x0000000403ffa9a7 */ /* 0x0003e200080004ff */
[----:B------:R-:W-:Y:S01]  /*39c0*/  UIADD3 UR4, UPT, UPT, UR5, 0x1, URZ ;  /* 0x0000000105047890 */ /* 0x000fe2000fffe0ff */
[----:B------:R-:W-:-:S03]  /*39d0*/  VIADD R8, R8, 0x1 ;  /* 0x0000000108087836 */ /* 0x000fc60000000000 */
[----:B------:R-:W-:Y:S02]  /*39e0*/  UISETP.NE.AND UP0, UPT, UR4, 0x2, UPT ;  /* 0x000000020400788c */ /* 0x000fe4000bf05270 */
[----:B------:R-:W-:Y:S06]  /*39f0*/  UGETNEXTWORKID.BROADCAST [UR8], [UR9] ;  /* 0x00000000080073ca */ /* 0x000fec0008000100 */
[----:B------:R-:W-:Y:S01]  /*3a00*/  USEL UR7, URZ, 0x1, UP0 ;  /* 0x00000001ff077887 */ /* 0x000fe20008000000 */
[----:B------:R-:W-:Y:S01]  /*3a10*/  ISETP.NE.AND P0, PT, R8, 0x2, PT ;  /* 0x000000020800780c */ /* 0x000fe20003f05270 */
[----:B------:R-:W-:Y:S01]  /*3a20*/  USEL UR5, UR4, URZ, UP0 ;  /* 0x000000ff04057287 */ /* 0x000fe20008000000 */
[----:B------:R-:W2:Y:S03]  /*3a30*/  SYNCS.PHASECHK.TRANS64.TRYWAIT P1, [R2+URZ+0x130], R5 ;  /* 0x00013005020075a7 */ /* 0x000ea600080211ff */
[----:B------:R-:W-:Y:S01]  /*3a40*/  LOP3.LUT R12, R12, UR7, RZ, 0x3c, !PT ;  /* 0x000000070c0c7c12 */ /* 0x000fe2000f8e3cff */
[----:B-12---:R-:W-:Y:S07]  /*3a50*/  @!P1 BRA `(.L_x_65) ;  /* 0x0000007000b89947 */ /* 0x006fee0003800000 */
.L_x_195:
[C---:B------:R-:W-:Y:S01]  /*3a60*/  LEA R4, R11.reuse, UR6, 0x4 ;  /* 0x000000060b047c11 */ /* 0x040fe2000f8e20ff */
[----:B-1----:R-:W-:Y:S01]  /*3a70*/  VIADD R2, R2, 0x140 ;  /* 0x0000014002027836 */ /* 0x002fe20000000000 */
[----:B------:R-:W-:Y:S01]  /*3a80*/  SEL R8, R8, RZ, P0 ;  /* 0x000000ff08087207 */ /* 0x000fe20000000000 */
[----:B------:R-:W-:-:S03]  /*3a90*/  VIADD R11, R11, 0x1 ;  /* 0x000000010b0b7836 */ /* 0x000fc60000000000 */
[----:B------:R-:W1:Y:S01]  /*3aa0*/  LDS.128 R4, [R4+0x1a0] ;  /* 0x0001a00004047984 */ /* 0x000e620000000c00 */
[----:B------:R-:W-:Y:S02]  /*3ab0*/  PRMT R2, RZ, 0x654, R2 ;  /* 0x00000654ff027816 */ /* 0x000fe40000000002 */
[C---:B------:R-:W-:Y:S01]  /*3ac0*/  ISETP.NE.AND P1, PT, R11.reuse, 0x2, PT ;  /* 0x000000020b00780c */ /* 0x040fe20003f25270 */
[----:B------:R-:W-:Y:S01]  /*3ad0*/  @!PT LDS RZ, [RZ] ;  /* 0x00000000fffff984 */ /* 0x000fe20000000800 */
[----:B------:R-:W-:Y:S01]  /*3ae0*/  @!PT LDS RZ, [RZ] ;  /* 0x00000000fffff984 */ /* 0x000fe20000000800 */
[----:B------:R-:W-:Y:S01]  /*3af0*/  @!PT LDS RZ, [RZ] ;  /* 0x00000000fffff984 */ /* 0x000fe20000000800 */
[----:B------:R-:W-:Y:S01]  /*3b00*/  @!PT LDS RZ, [RZ] ;  /* 0x00000000fffff984 */ /* 0x000fe20000000800 */
[----:B------:R2:W-:Y:S06]  /*3b10*/  MEMBAR.ALL.CTA ;  /* 0x0000000000007992 */ /* 0x0005ec0000008000 */
[----:B--2---:R-:W2:Y:S01]  /*3b20*/  FENCE.VIEW.ASYNC.S ;  /* 0x00000000000073c6 */ /* 0x004ea20000000000 */
[----:B------:R-:W-:Y:S01]  /*3b30*/  SEL R11, R11, RZ, P1 ;  /* 0x000000ff0b0b7207 */ /* 0x000fe20000800000 */
[----:B--2---:R2:W-:Y:S01]  /*3b40*/  SYNCS.ARRIVE.TRANS64.RED.A1T0 RZ, [R2+URZ], RZ ;  /* 0x000000ff02ff79a7 */ /* 0x0045e200081004ff */
[----:B-1----:R-:W-:-:S02]  /*3b50*/  LOP3.LUT P3, RZ, R6, 0x1, RZ, 0xc0, !PT ;  /* 0x0000000106ff7812 */ /* 0x002fc4000786c0ff */
[----:B------:R-:W-:-:S04]  /*3b60*/  SEL R5, RZ, 0x1, P1 ;  /* 0x00000001ff057807 */ /* 0x000fc80000800000 */
[----:B------:R-:W-:Y:S02]  /*3b70*/  LOP3.LUT R10, R10, R5, RZ, 0x3c, !PT ;  /* 0x000000050a0a7212 */ /* 0x000fe400078e3cff */
[----:B--2---:R-:W-:-:S04]  /*3b80*/  SEL R2, RZ, 0x1, P0 ;  /* 0x00000001ff027807 */ /* 0x004fc80000000000 */
[----:B------:R-:W-:Y:S01]  /*3b90*/  LOP3.LUT R9, R9, R2, RZ, 0x3c, !PT ;  /* 0x0000000209097212 */ /* 0x000fe200078e3cff */
[----:B------:R-:W-:Y:S06]  /*3ba0*/  @P3 BRA `(.L_x_66) ;  /* 0xfffffffc002c3947 */ /* 0x000fec000383ffff */
[----:B------:R-:W-:Y:S01]  /*3bb0*/  ULEA UR4, UR5, UR6, 0x3 ;  /* 0x0000000605047291 */ /* 0x000fe2000f8e18ff */
[----:B------:R-:W-:-:S08]  /*3bc0*/  SHF.L.U32 R3, R12, 0x1f, RZ ;  /* 0x0000001f0c037819 */ /* 0x000fd000000006ff */
[----:B------:R-:W1:Y:S02]  /*3bd0*/  SYNCS.PHASECHK.TRANS64 P0, [UR4+0x140], R3 ;  /* 0x00014003ff0075a7 */ /* 0x000e640008001004 */
[----:B-1----:R-:W-:Y:S05]  /*3be0*/  @P0 BRA `(.L_x_67) ;  /* 0x0000000000080947 */ /* 0x002fea0003800000 */
[----:B------:R-:W1:Y:S02]  /*3bf0*/  SYNCS.PHASECHK.TRANS64.TRYWAIT P0, [UR4+0x140], R3 ;  /* 0x00014003ff0075a7 */ /* 0x000e640008001104 */
[----:B-1----:R-:W-:Y:S05]  /*3c00*/  @!P0 BRA `(.L_x_68) ;  /* 0x0000007000608947 */ /* 0x002fea0003800000 */
.L_x_67:
[----:B------:R-:W-:-:S04]  /*3c10*/  UIADD3 UR7, UPT, UPT, UR5, 0x1, URZ ;  /* 0x0000000105077890 */ /* 0x000fc8000fffe0ff */
[----:B------:R-:W-:-:S04]  /*3c20*/  UISETP.NE.AND UP0, UPT, UR7, 0x2, UPT ;  /* 0x000000020700788c */ /* 0x000fc8000bf05270 */
[----:B------:R-:W-:Y:S02]  /*3c30*/  USEL UR8, URZ, 0x1, UP0 ;  /* 0x00000001ff087887 */ /* 0x000fe40008000000 */
[----:B------:R-:W-:-:S04]  /*3c40*/  USEL UR7, UR7, URZ, UP0 ;  /* 0x000000ff07077287 */ /* 0x000fc80008000000 */
[----:B------:R-:W-:Y:S01]  /*3c50*/  ULEA UR7, UR7, UR6, 0x3 ;  /* 0x0000000607077291 */ /* 0x000fe2000f8e18ff */
[----:B-1----:R-:W-:-:S04]  /*3c60*/  LOP3.LUT R3, R12, UR8, RZ, 0x3c, !PT ;  /* 0x000000080c037c12 */ /* 0x002fc8000f8e3cff */
[----:B------:R-:W-:-:S04]  /*3c70*/  SHF.L.U32 R0, R3, 0x1f, RZ ;  /* 0x0000001f03007819 */ /* 0x000fc800000006ff */
[----:B------:R-:W1:Y:S02]  /*3c80*/  SYNCS.PHASECHK.TRANS64 P0, [UR7+0x140], R0 ;  /* 0x00014000ff0075a7 */ /* 0x000e640008001007 */
[----:B-1----:R-:W-:Y:S05]  /*3c90*/  @P0 EXIT ;  /* 0x000000000000094d */ /* 0x002fea0003800000 */
[----:B------:R-:W-:Y:S02]  /*3ca0*/  SHF.L.U32 R3, R3, 0x1f, RZ ;  /* 0x0000001f03037819 */ /* 0x000fe400000006ff */
[----:B------:R-:W-:-:S07]  /*3cb0*/  MOV R0, UR7 ;  /* 0x0000000700007c02 */ /* 0x000fce0008000f00 */
.L_x_69:
[----:B-1----:R1:W2:Y:S02]  /*3cc0*/  SYNCS.PHASECHK.TRANS64.TRYWAIT P0, [R0+URZ+0x140], R3 ;  /* 0x00014003000075a7 */ /* 0x0022a400080011ff */
[----:B--2---:R-:W-:Y:S05]  /*3cd0*/  @!P0 NANOSLEEP.SYNCS 0x989680 ;  /* 0x009896800000895d */ /* 0x004fea0003900000 */
[----:B------:R-:W2:Y:S02]  /*3ce0*/  @!P0 SYNCS.PHASECHK.TRANS64 P0, [R0+URZ+0x140], R3 ;  /* 0x00014003000085a7 */ /* 0x000ea400080010ff */
[----:B--2---:R-:W-:Y:S05]  /*3cf0*/  @P0 EXIT ;  /* 0x000000000000094d */ /* 0x004fea0003800000 */
[----:B------:R-:W-:Y:S05]  /*3d00*/  BRA `(.L_x_69) ;  /* 0xfffffffc00ec7947 */ /* 0x000fea000383ffff */
.L_x_62:
[----:B------:R-:W-:Y:S05]  /*3d10*/  BRA.U UP6, `(.L_x_70) ;  /* 0x0000001106d47547 */ /* 0x000fea000b800000 */
[----:B------:R-:W-:Y:S01]  /*3d20*/  UMOV UR4, 0x40 ;  /* 0x0000004000047882 */ /* 0x000fe20000000000 */
[----:B------:R-:W-:Y:S01]  /*3d30*/  NOP ;  /* 0x0000000000007918 */ /* 0x000fe20000000000 */
[----:B------:R-:W-:Y:S01]  /*3d40*/  ULEA UR5, UR58, UR4, 0x18 ;  /* 0x000000043a057291 */ /* 0x000fe2000f8ec0ff */
[----:B------:R-:W-:Y:S02]  /*3d50*/  UMOV UR6, 0x400 ;  /* 0x0000040000067882 */ /* 0x000fe40000000000 */
[----:B------:R-:W-:-:S06]  /*3d60*/  ULEA UR6, UR58, UR6, 0x18 ;  /* 0x000000063a067291 */ /* 0x000fcc000f8ec0ff */
[----:B------:R-:W1:Y:S02]  /*3d70*/  LDS.U8 R0, [UR5+0x1c] ;  /* 0x00001c05ff007984 */ /* 0x000e640008000000 */
[----:B-1----:R-:W-:-:S13]  /*3d80*/  ISETP.NE.AND P0, PT, R0, RZ, PT ;  /* 0x000000ff0000720c */ /* 0x002fda0003f05270 */
[----:B------:R-:W-:Y:S05]  /*3d90*/  @P0 BRA `(.L_x_71) ;  /* 0x0000000400080947 */ /* 0x000fea0003800000 */
[----:B------:R-:W-:Y:S02]  /*3da0*/  UISETP.NE.U32.AND UP1, UPT, UR47, 0x1, UPT ;  /* 0x000000012f00788c */ /* 0x000fe4000bf25070 */
[----:B------:R-:W-:-:S07]  /*3db0*/  UIADD3 UR7, UPT, UPT, UR5, 0x8, URZ ;  /* 0x0000000805077890 */ /* 0x000fce000fffe0ff */
[----:B------:R-:W-:Y:S05]  /*3dc0*/  BRA.U !UP1, `(.L_x_72) ;  /* 0x00000001099c7547 */ /* 0x000fea000b800000 */
[----:B------:R-:W-:Y:S01]  /*3dd0*/  ELECT P0, URZ, PT ;  /* 0x0000000000ff782f */ /* 0x000fe20003800000 */
[----:B------:R-:W-:-:S12]  /*3de0*/  BSSY B0, `(.L_x_72) ;  /* 0x0000025000007945 */ /* 0x000fd80003800000 */
[----:B------:R-:W-:Y:S05]  /*3df0*/  @!P0 BRA `(.L_x_73) ;  /* 0x00000000008c8947 */ /* 0x000fea0003800000 */
[----:B------:R-:W-:-:S05]  /*3e00*/  UMOV UR4, 0x10 ;  /* 0x0000001000047882 */ /* 0x000fca0000000000 */
[----:B------:R-:W-:Y:S04]  /*3e10*/  DEPBAR.LE SB1, 0x36 ;  /* 0x00009d800000791a */ /* 0x000fe80000000000 */
[----:B------:R-:W1:Y:S02]  /*3e20*/  UTCATOMSWS.2CTA.FIND_AND_SET.ALIGN UP0, UR4, UR4 ;  /* 0x00000004000475e3 */ /* 0x000e640008200800 */
[----:B-1----:R-:W-:Y:S01]  /*3e30*/  MOV R11, UR4 ;  /* 0x00000004000b7c02 */ /* 0x002fe20008000f00 */
[----:B------:R-:W-:Y:S06]  /*3e40*/  BRA.U UP0, `(.L_x_74) ;  /* 0x0000000100187547 */ /* 0x000fec000b800000 */
.L_x_75:
[----:B------:R-:W-:Y:S05]  /*3e50*/  NANOSLEEP 0x64 ;  /* 0x000000640000795d */ /* 0x000fea0003800000 */
[----:B------:R-:W-:-:S05]  /*3e60*/  UMOV UR4, 0x10 ;  /* 0x0000001000047882 */ /* 0x000fca0000000000 */
[----:B------:R-:W-:Y:S04]  /*3e70*/  DEPBAR.LE SB1, 0x36 ;  /* 0x00009d800000791a */ /* 0x000fe80000000000 */
[----:B------:R-:W1:Y:S02]  /*3e80*/  UTCATOMSWS.2CTA.FIND_AND_SET.ALIGN UP0, UR4, UR4 ;  /* 0x00000004000475e3 */ /* 0x000e640008200800 */
[----:B-1----:R-:W-:Y:S01]  /*3e90*/  MOV R11, UR4 ;  /* 0x00000004000b7c02 */ /* 0x002fe20008000f00 */
[----:B------:R-:W-:Y:S05]  /*3ea0*/  BRA.U !UP0, `(.L_x_75) ;  /* 0xfffffffd08e87547 */ /* 0x000fea000b83ffff */
.L_x_74:
[----:B------:R-:W1:Y:S01]  /*3eb0*/  LDS R7, [UR5+0x10] ;  /* 0x00001005ff077984 */ /* 0x000e620008000800 */
[----:B------:R-:W-:Y:S01]  /*3ec0*/  IMAD.U32 R5, RZ, RZ, UR6 ;  /* 0x00000006ff057e24 */ /* 0x000fe2000f8e00ff */
[----:B------:R-:W-:-:S03]  /*3ed0*/  MOV R4, UR46 ;  /* 0x0000002e00047c02 */ /* 0x000fc60008000f00 */
[----:B------:R-:W-:Y:S01]  /*3ee0*/  VIADD R5, R5, 0x1c0 ;  /* 0x000001c005057836 */ /* 0x000fe20000000000 */
[----:B-1----:R-:W-:-:S04]  /*3ef0*/  SHF.L.U32 R7, R7, 0x1f, RZ ;  /* 0x0000001f07077819 */ /* 0x002fc800000006ff */
[----:B------:R-:W1:Y:S02]  /*3f00*/  SYNCS.PHASECHK.TRANS64.TRYWAIT P0, [UR5+0x8], R7 ;  /* 0x00000807ff0075a7 */ /* 0x000e640008001105 */
[----:B-1----:R-:W-:Y:S05]  /*3f10*/  @P0 BRA `(.L_x_76) ;  /* 0x0000000000080947 */ /* 0x002fea0003800000 */
[----:B------:R-:W1:Y:S02]  /*3f20*/  SYNCS.PHASECHK.TRANS64.TRYWAIT P0, [UR5+0x8], R7 ;  /* 0x00000807ff0075a7 */ /* 0x000e640008001105 */
[----:B-1----:R-:W-:Y:S05]  /*3f30*/  @!P0 BRA `(.L_x_77) ;  /* 0x0000006c00ac8947 */ /* 0x002fea0003800000 */
.L_x_76:
[----:B-1----:R-:W-:Y:S01]  /*3f40*/  HFMA2 R0, -RZ, RZ, 0, 5.9604644775390625e-08 ;  /* 0x00000001ff007431 */ /* 0x002fe200000001ff */
[----:B------:R-:W-:Y:S01]  /*3f50*/  UPRMT UR4, UR46, 0x654, UR7 ;  /* 0x000006542e047896 */ /* 0x000fe20008000007 */
[----:B------:R-:W-:Y:S01]  /*3f60*/  IMAD.MOV.U32 R8, RZ, RZ, 0xffff ;  /* 0x0000ffffff087424 */ /* 0x000fe200078e00ff */
[----:B------:R-:W-:Y:S01]  /*3f70*/  PRMT R4, R4, 0x654, R5 ;  /* 0x0000065404047816 */ /* 0x000fe20000000005 */
[----:B------:R-:W-:Y:S02]  /*3f80*/  IMAD.MOV.U32 R6, RZ, RZ, 0x4 ;  /* 0x00000004ff067424 */ /* 0x000fe400078e00ff */
[----:B------:R-:W-:Y:S01]  /*3f90*/  IMAD.SHL.U32 R9, R11, 0x20, RZ ;  /* 0x000000200b097824 */ /* 0x000fe200078e00ff */
[----:B------:R-:W-:Y:S02]  /*3fa0*/  MOV R5, UR4 ;  /* 0x0000000400057c02 */ /* 0x000fe40008000f00 */
[-C--:B------:R-:W-:Y:S01]  /*3fb0*/  SHF.L.U32 R8, R8, R11.reuse, RZ ;  /* 0x0000000b08087219 */ /* 0x080fe200000006ff */
[----:B------:R1:W-:Y:S01]  /*3fc0*/  SYNCS.ARRIVE.TRANS64.RED RZ, [UR4], R6 ;  /* 0x00000006ffff79a7 */ /* 0x0003e20008000404 */
[----:B------:R-:W-:Y:S01]  /*3fd0*/  SHF.L.U32 R7, R0, R11, RZ ;  /* 0x0000000b00077219 */ /* 0x000fe200000006ff */
[----:B------:R1:W-:Y:S04]  /*3fe0*/  STS [UR6+0x1c0], R9 ;  /* 0x0001c009ff007988 */ /* 0x0003e80008000806 */
[----:B------:R1:W-:Y:S04]  /*3ff0*/  STAS [R4.64], R11 ;  /* 0x0000000b04007dbd */ /* 0x0003e8000c0008ff */
[----:B------:R1:W-:Y:S04]  /*4000*/  ATOMS.OR RZ, [UR5+0x14], R8 ;  /* 0x00001408ffff798c */ /* 0x0003e8000b000005 */
[----:B------:R1:W-:Y:S04]  /*4010*/  ATOMS.OR RZ, [UR5+0x18], R7 ;  /* 0x00001807ffff798c */ /* 0x0003e8000b000005 */
[----:B------:R1:W-:Y:S02]  /*4020*/  ATOMS.XOR RZ, [UR5+0x10], R0 ;  /* 0x00001000ffff798c */ /* 0x0003e4000b800005 */
.L_x_73:
[----:B------:R-:W-:Y:S05]  /*4030*/  BSYNC B0 ;  /* 0x0000000000007941 */ /* 0x000fea0003800000 */
.L_x_72:
[----:B------:R-:W-:Y:S05]  /*4040*/  BRA.U UP1, `(.L_x_78) ;  /* 0x00000001016c7547 */ /* 0x000fea000b800000 */
[----:B------:R-:W-:-:S03]  /*4050*/  UMOV UR4, 0xffffffff ;  /* 0xffffffff00047882 */ /* 0x000fc60000000000 */
[----:B------:R-:W-:Y:S05]  /*4060*/  BRA.DIV UR4, `(.L_x_79) ;  /* 0x0000006e04787947 */ /* 0x000fea000b800000 */
[----:B------:R-:W-:-:S13]  /*4070*/  ELECT P0, URZ, PT ;  /* 0x0000000000ff782f */ /* 0x000fda0003800000 */
.L_x_199:
[----:B------:R-:W-:Y:S05]  /*4080*/  @!P0 BRA `(.L_x_78) ;  /* 0x00000000005c8947 */ /* 0x000fea0003800000 */
[----:B-1----:R-:W1:Y:S02]  /*4090*/  LDS R5, [UR5+0x10] ;  /* 0x00001005ff057984 */ /* 0x002e640008000800 */
[----:B-1----:R-:W-:-:S04]  /*40a0*/  SHF.L.U32 R5, R5, 0x1f, RZ ;  /* 0x0000001f05057819 */ /* 0x002fc800000006ff */
[----:B------:R-:W1:Y:S02]  /*40b0*/  SYNCS.PHASECHK.TRANS64.TRYWAIT P0, [UR5+0x8], R5 ;  /* 0x00000805ff0075a7 */ /* 0x000e640008001105 */
[----:B-1----:R-:W-:Y:S05]  /*40c0*/  @P0 BRA `(.L_x_80) ;  /* 0x0000000000080947 */ /* 0x002fea0003800000 */
[----:B------:R-:W1:Y:S02]  /*40d0*/  SYNCS.PHASECHK.TRANS64.TRYWAIT P0, [UR5+0x8], R5 ;  /* 0x00000805ff0075a7 */ /* 0x000e640008001105 */
[----:B-1----:R-:W-:Y:S05]  /*40e0*/  @!P0 BRA `(.L_x_81) ;  /* 0x0000006c007c8947 */ /* 0x002fea0003800000 */
.L_x_80:
[----:B------:R-:W2:Y:S01]  /*40f0*/  LDS R7, [UR6+0x1c0] ;  /* 0x0001c006ff077984 */ /* 0x000ea20008000800 */
[----:B-1----:R-:W-:Y:S02]  /*4100*/  HFMA2 R0, -RZ, RZ, 0, 5.9604644775390625e-08 ;  /* 0x00000001ff007431 */ /* 0x002fe400000001ff */
[----:B------:R-:W-:Y:S01]  /*4110*/  IMAD.MOV.U32 R4, RZ, RZ, 0xffff ;  /* 0x0000ffffff047424 */ /* 0x000fe200078e00ff */
[----:B------:R-:W-:Y:S01]  /*4120*/  UPRMT UR4, UR46, 0x654, UR7 ;  /* 0x000006542e047896 */ /* 0x000fe20008000007 */
[----:B--2---:R-:W-:-:S03]  /*4130*/  IMAD.SHL.U32 R5, R7, 0x20, RZ ;  /* 0x0000002007057824 */ /* 0x004fc600078e00ff */
[-C--:B------:R-:W-:Y:S02]  /*4140*/  SHF.L.U32 R4, R4, R7.reuse, RZ ;  /* 0x0000000704047219 */ /* 0x080fe400000006ff */
[----:B------:R-:W-:Y:S01]  /*4150*/  SHF.L.U32 R7, R0, R7, RZ ;  /* 0x0000000700077219 */ /* 0x000fe200000006ff */
[----:B------:R2:W-:Y:S04]  /*4160*/  STS [UR6+0x1c0], R5 ;  /* 0x0001c005ff007988 */ /* 0x0005e80008000806 */
[----:B------:R2:W-:Y:S04]  /*4170*/  ATOMS.OR RZ, [UR5+0x14], R4 ;  /* 0x00001404ffff798c */ /* 0x0005e8000b000005 */
[----:B------:R2:W-:Y:S01]  /*4180*/  ATOMS.OR RZ, [UR5+0x18], R7 ;  /* 0x00001807ffff798c */ /* 0x0005e2000b000005 */
[----:B------:R-:W-:Y:S03]  /*4190*/  SYNCS.ARRIVE.TRANS64.RED.A1T0 RZ, [UR4], RZ ;  /* 0x000000ffffff79a7 */ /* 0x000fe60008100404 */
[----:B------:R2:W-:Y:S01]  /*41a0*/  ATOMS.XOR RZ, [UR5+0x10], R0 ;  /* 0x00001000ffff798c */ /* 0x0005e2000b800005 */
[----:B------:R-:W-:Y:S05]  /*41b0*/  BRA `(.L_x_78) ;  /* 0x0000000000107947 */ /* 0x000fea0003800000 */
.L_x_71:
[----:B------:R-:W-:Y:S02]  /*41c0*/  MOV R0, 0xffffffff ;  /* 0xffffffff00007802 */ /* 0x000fe40000000f00 */
[----:B------:R-:W-:-:S03]  /*41d0*/  MOV R4, 0x4200 ;  /* 0x0000420000047802 */ /* 0x000fc60000000f00 */
[----:B------:R1:W-:Y:S04]  /*41e0*/  STS [UR6+0x1c0], R0 ;  /* 0x0001c000ff007988 */ /* 0x0003e80008000806 */
[----:B-1---5:R-:W-:Y:S05]  /*41f0*/  CALL.REL.NOINC `($__internal_1_$__cuda_sm10x_tcgen05_guardrail_trap_phase_invalid_during_alloc) ;  /* 0x0000007400207944 */ /* 0x022fea0003c00000 */
.L_x_78:
[----:B------:R-:W-:Y:S05]  /*4200*/  WARPSYNC.ALL ;  /* 0x0000000000007948 */ /* 0x000fea0003800000 */
[----:B------:R-:W3:Y:S01]  /*4210*/  S2UR UR4, SR_CgaCtaId ;  /* 0x00000000000479c3 */ /* 0x000ee20000008800 */
[----:B------:R-:W-:Y:S01]  /*4220*/  UMOV UR22, 0x400 ;  /* 0x0000040000167882 */ /* 0x000fe20000000000 */
[----:B------:R-:W-:-:S06]  /*4230*/  NOP ;  /* 0x0000000000007918 */ /* 0x000fcc0000000000 */
[----:B------:R-:W-:Y:S06]  /*4240*/  BAR.ARV 0x6, 0xa0 ;  /* 0x0182800000007b1d */ /* 0x000fec0000002000 */
[----:B------:R-:W4:Y:S01]  /*4250*/  LDCU UR11, c[0x0][0x38c] ;  /* 0x00007180ff0b77ac */ /* 0x000f220008000800 */
[----:B------:R-:W-:Y:S01]  /*4260*/  LOP3.LUT R3, R3, 0xffff, RZ, 0xc0, !PT ;  /* 0x0000ffff03037812 */ /* 0x000fe200078ec0ff */
[----:B-1----:R-:W-:Y:S01]  /*4270*/  IMAD.MOV.U32 R9, RZ, RZ, 0x1 ;  /* 0x00000001ff097424 */ /* 0x002fe200078e00ff */
[----:B------:R-:W-:Y:S01]  /*4280*/  LOP3.LUT R2, R2, 0xffff, RZ, 0xc0, !PT ;  /* 0x0000ffff02027812 */ /* 0x000fe200078ec0ff */
[----:B------:R-:W-:Y:S01]  /*4290*/  IMAD.MOV.U32 R8, RZ, RZ, RZ ;  /* 0x000000ffff087224 */ /* 0x000fe200078e00ff */
[----:B------:R-:W-:Y:S01]  /*42a0*/  R2UR UR34, R3 ;  /* 0x00000000032272ca */ /* 0x000fe200000e0000 */
[----:B------:R-:W-:Y:S01]  /*42b0*/  UMOV UR39, URZ ;  /* 0x000000ff00277c82 */ /* 0x000fe20008000000 */
[----:B------:R-:W-:-:S02]  /*42c0*/  R2UR UR42, R2 ;  /* 0x00000000022a72ca */ /* 0x000fc400000e0000 */
[----:B------:R-:W-:Y:S01]  /*42d0*/  CS2R R2, SRZ ;  /* 0x0000000000027805 */ /* 0x000fe2000001ff00 */
[----:B------:R-:W-:Y:S02]  /*42e0*/  UISETP.NE.AND UP2, UPT, UR47, URZ, UPT ;  /* 0x000000ff2f00728c */ /* 0x000fe4000bf45270 */
[----:B---3--:R-:W-:Y:S01]  /*42f0*/  ULEA UR22, UR4, UR22, 0x18 ;  /* 0x0000001604167291 */ /* 0x008fe2000f8ec0ff */
[----:B------:R-:W-:Y:S01]  /*4300*/  UMOV UR19, URZ ;  /* 0x000000ff00137c82 */ /* 0x000fe20008000000 */
[----:B------:R-:W-:Y:S02]  /*4310*/  UMOV UR18, URZ ;  /* 0x000000ff00127c82 */ /* 0x000fe40008000000 */
[----:B------:R-:W-:Y:S02]  /*4320*/  UIADD3 UR6, UPT, UPT, UR22, 0x8400, URZ ;  /* 0x0000840016067890 */ /* 0x000fe4000fffe0ff */
[----:B------:R-:W-:Y:S02]  /*4330*/  UIADD3 UR5, UPT, UPT, UR22, 0x24400, URZ ;  /* 0x0002440016057890 */ /* 0x000fe4000fffe0ff */
[----:B----4-:R-:W-:Y:S01]  /*4340*/  UIADD3 UR11, UPT, UPT, UR11, 0x7f, URZ ;  /* 0x0000007f0b0b7890 */ /* 0x010fe2000fffe0ff */
[----:B--2---:R-:W1:Y:S01]  /*4350*/  LDS R0, [UR22+0x1c0] ;  /* 0x0001c016ff007984 */ /* 0x004e620008000800 */
[----:B------:R-:W-:-:S02]  /*4360*/  UIADD3 UR4, UPT, UPT, UR22, 0x32400, URZ ;  /* 0x0003240016047890 */ /* 0x000fc4000fffe0ff */
[----:B------:R-:W-:Y:S02]  /*4370*/  UIADD3 UR7, UPT, UPT, UR22, 0x34000, URZ ;  /* 0x0003400016077890 */ /* 0x000fe4000fffe0ff */
[----:B------:R-:W-:Y:S02]  /*4380*/  USHF.R.U32.HI UR10, URZ, 0x4, UR6 ;  /* 0x00000004ff0a7899 */ /* 0x000fe40008011606 */
[----:B------:R-:W-:Y:S02]  /*4390*/  USHF.R.U32.HI UR8, URZ, 0x4, UR5 ;  /* 0x00000004ff087899 */ /* 0x000fe40008011605 */
[----:B------:R-:W-:Y:S02]  /*43a0*/  USHF.R.S32.HI UR9, URZ, 0x1f, UR11 ;  /* 0x0000001fff097899 */ /* 0x000fe4000801140b */
[----:B------:R-:W-:Y:S02]  /*43b0*/  USHF.R.U32.HI UR6, URZ, 0x4, UR4 ;  /* 0x00000004ff067899 */ /* 0x000fe40008011604 */
[----:B------:R-:W-:-:S02]  /*43c0*/  USHF.R.U32.HI UR5, URZ, 0x4, UR7 ;  /* 0x00000004ff057899 */ /* 0x000fc40008011607 */
[----:B------:R-:W-:Y:S02]  /*43d0*/  ULEA.HI UR4, UR9, UR11, URZ, 0x7 ;  /* 0x0000000b09047291 */ /* 0x000fe4000f8f38ff */
[----:B------:R-:W-:Y:S02]  /*43e0*/  ULOP3.LUT UR6, UR6, 0x3fff, URZ, 0xc0, !UPT ;  /* 0x00003fff06067892 */ /* 0x000fe4000f8ec0ff */
[----:B------:R-:W-:Y:S02]  /*43f0*/  ULOP3.LUT UR5, UR5, 0x3fff, URZ, 0xc0, !UPT ;  /* 0x00003fff05057892 */ /* 0x000fe4000f8ec0ff */
[----:B------:R-:W-:Y:S02]  /*4400*/  USHF.R.S32.HI UR41, URZ, 0x7, UR4 ;  /* 0x00000007ff297899 */ /* 0x000fe40008011404 */
[----:B------:R-:W-:Y:S02]  /*4410*/  ULOP3.LUT UR37, UR6, 0x10000, URZ, 0xfc, !UPT ;  /* 0x0001000006257892 */ /* 0x000fe4000f8efcff */
[----:B------:R-:W-:-:S02]  /*4420*/  ULOP3.LUT UR38, UR5, 0x10000, URZ, 0xfc, !UPT ;  /* 0x0001000005267892 */ /* 0x000fc4000f8efcff */
[----:B------:R-:W-:Y:S02]  /*4430*/  ULOP3.LUT UR10, UR10, 0x3fff, URZ, 0xc0, !UPT ;  /* 0x00003fff0a0a7892 */ /* 0x000fe4000f8ec0ff */
[----:B------:R-:W-:Y:S02]  /*4440*/  ULOP3.LUT UR8, UR8, 0x3fff, URZ, 0xc0, !UPT ;  /* 0x00003fff08087892 */ /* 0x000fe4000f8ec0ff */
[----:B------:R-:W-:Y:S02]  /*4450*/  UISETP.LT.AND UP0, UPT, UR41, 0x1, UPT ;  /* 0x000000012900788c */ /* 0x000fe4000bf01270 */
[----:B------:R-:W-:Y:S02]  /*4460*/  ULOP3.LUT UR35, UR10, 0x10000, URZ, 0xfc, !UPT ;  /* 0x000100000a237892 */ /* 0x000fe4000f8efcff */
[----:B------:R-:W-:Y:S02]  /*4470*/  ULOP3.LUT UR36, UR8, 0x10000, URZ, 0xfc, !UPT ;  /* 0x0001000008247892 */ /* 0x000fe4000f8efcff */
[----:B------:R-:W-:Y:S01]  /*4480*/  USEL UR43, UR41, 0x1, !UP0 ;  /* 0x00000001292b7887 */ /* 0x000fe2000c000000 */
[----:B------:R-:W-:Y:S01]  /*4490*/  UMOV UR28, URZ ;  /* 0x000000ff001c7c82 */ /* 0x000fe20008000000 */
[----:B-1----:R-:W-:Y:S01]  /*44a0*/  R2UR UR23, R0 ;  /* 0x00000000001772ca */ /* 0x002fe200000e0000 */
[----:B------:R-:W-:-:S12]  /*44b0*/  UMOV UR26, URZ ;  /* 0x000000ff001a7c82 */ /* 0x000fd80008000000 */
[----:B------:R-:W-:Y:S02]  /*44c0*/  UIADD3 UR32, UPT, UPT, UR23, 0x100, URZ ;  /* 0x0000010017207890 */ /* 0x000fe4000fffe0ff */
[----:B------:R-:W-:Y:S02]  /*44d0*/  UIADD3 UR33, UPT, UPT, UR23, 0x104, URZ ;  /* 0x0000010417217890 */ /* 0x000fe4000fffe0ff */
[----:B------:R-:W-:Y:S02]  /*44e0*/  UIADD3 UR30, UPT, UPT, UR23, -0x7fffff00, URZ ;  /* 0x80000100171e7890 */ /* 0x000fe4000fffe0ff */
[----:B------:R-:W-:Y:S02]  /*44f0*/  UIADD3 UR31, UPT, UPT, UR23, -0x7ffffefc, URZ ;  /* 0x80000104171f7890 */ /* 0x000fe4000fffe0ff */
[----:B------:R-:W-:Y:S02]  /*4500*/  USHF.R.U32.HI UR7, URZ, 0x11, UR32 ;  /* 0x00000011ff077899 */ /* 0x000fe40008011620 */
[----:B------:R-:W-:-:S02]  /*4510*/  USHF.R.U32.HI UR6, URZ, 0x1a, UR33 ;  /* 0x0000001aff067899 */ /* 0x000fc40008011621 */
[----:B------:R-:W-:Y:S02]  /*4520*/  USHF.R.U32.HI UR5, URZ, 0x11, UR30 ;  /* 0x00000011ff057899 */ /* 0x000fe4000801161e */
[----:B------:R-:W-:Y:S02]  /*4530*/  USHF.R.U32.HI UR4, URZ, 0x1a, UR31 ;  /* 0x0000001aff047899 */ /* 0x000fe4000801161f */
[----:B------:R-:W-:Y:S02]  /*4540*/  ULOP3.LUT UR7, UR7, 0x6000, URZ, 0xc0, !UPT ;  /* 0x0000600007077892 */ /* 0x000fe4000f8ec0ff */
[----:B------:R-:W-:Y:S02]  /*4550*/  ULOP3.LUT UR6, UR6, 0x30, URZ, 0xc0, !UPT ;  /* 0x0000003006067892 */ /* 0x000fe4000f8ec0ff */
[----:B------:R-:W-:Y:S02]  /*4560*/  ULOP3.LUT UR5, UR5, 0x6000, URZ, 0xc0, !UPT ;  /* 0x0000600005057892 */ /* 0x000fe4000f8ec0ff */
[----:B------:R-:W-:-:S02]  /*4570*/  ULOP3.LUT UR4, UR4, 0x30, URZ, 0xc0, !UPT ;  /* 0x0000003004047892 */ /* 0x000fc4000f8ec0ff */
[----:B------:R-:W-:Y:S02]  /*4580*/  ULOP3.LUT UR7, UR7, 0x10a0, URZ, 0xfc, !UPT ;  /* 0x000010a007077892 */ /* 0x000fe4000f8efcff */
[----:B------:R-:W-:Y:S02]  /*4590*/  ULOP3.LUT UR6, UR6, 0x480, URZ, 0xfc, !UPT ;  /* 0x0000048006067892 */ /* 0x000fe4000f8efcff */
[----:B------:R-:W-:Y:S02]  /*45a0*/  ULOP3.LUT UR5, UR5, 0x10a0, URZ, 0xfc, !UPT ;  /* 0x000010a005057892 */ /* 0x000fe4000f8efcff */
[----:B------:R-:W-:Y:S02]  /*45b0*/  ULOP3.LUT UR4, UR4, 0x480, URZ, 0xfc, !UPT ;  /* 0x0000048004047892 */ /* 0x000fe4000f8efcff */
[----:B------:R-:W-:Y:S02]  /*45c0*/  UPRMT UR29, UR6, 0x5410, UR7 ;  /* 0x00005410061d7896 */ /* 0x000fe40008000007 */
[----:B------:R-:W-:-:S12]  /*45d0*/  UPRMT UR27, UR4, 0x5410, UR5 ;  /* 0x00005410041b7896 */ /* 0x000fd80008000005 */
.L_x_89:
[C---:B------:R-:W-:Y:S02]  /*45e0*/  LEA R0, R8.reuse, UR22, 0x3 ;  /* 0x0000001608007c11 */ /* 0x040fe4000f8e18ff */
[----:B------:R-:W-:Y:S02]  /*45f0*/  SHF.L.U32 R5, R3, 0x1f, RZ ;  /* 0x0000001f03057819 */ /* 0x000fe400000006ff */
[----:B------:R-:W-:Y:S02]  /*4600*/  LEA R4, R8, UR22, 0x4 ;  /* 0x0000001608047c11 */ /* 0x000fe4000f8e20ff */
[----:B------:R-:W1:Y:S02]  /*4610*/  SYNCS.PHASECHK.TRANS64.TRYWAIT P0, [R0+URZ+0x130], R5 ;  /* 0x00013005000075a7 */ /* 0x000e6400080011ff */
[----:B-1-3--:R-:W-:Y:S05]  /*4620*/  @!P0 BRA `(.L_x_82) ;  /* 0x0000006800448947 */ /* 0x00afea0003800000 */
.L_x_200:
[----:B-1----:R-:W1:Y:S01]  /*4630*/  LDS.128 R4, [R4+0x1a0] ;  /* 0x0001a00004047984 */ /* 0x002e620000000c00 */
[----:B------:R-:W-:Y:S02]  /*4640*/  VIADD R0, R0, 0x140 ;  /* 0x0000014000007836 */ /* 0x000fe40000000000 */
[----:B------:R-:W-:Y:S01]  /*4650*/  VIADD R8, R8, 0x1 ;  /* 0x0000000108087836 */ /* 0x000fe20000000000 */
[----:B------:R-:W-:Y:S01]  /*4660*/  @!PT LDS RZ, [RZ] ;  /* 0x00000000fffff984 */ /* 0x000fe20000000800 */
[----:B------:R-:W-:Y:S01]  /*4670*/  @!PT LDS RZ, [RZ] ;  /* 0x00000000fffff984 */ /* 0x000fe20000000800 */
[----:B------:R-:W-:Y:S01]  /*4680*/  @!PT LDS RZ, [RZ] ;  /* 0x00000000fffff984 */ /* 0x000fe20000000800 */
[----:B------:R-:W-:Y:S01]  /*4690*/  @!PT LDS RZ, [RZ] ;  /* 0x00000000fffff984 */ /* 0x000fe20000000800 */
[----:B------:R2:W-:Y:S06]  /*46a0*/  MEMBAR.ALL.CTA ;  /* 0x0000000000007992 */ /* 0x0005ec0000008000 */
[----:B--2---:R-:W2:Y:S01]  /*46b0*/  FENCE.VIEW.ASYNC.S ;  /* 0x00000000000073c6 */ /* 0x004ea20000000000 */
[----:B------:R-:W-:-:S04]  /*46c0*/  PRMT R0, RZ, 0x654, R0 ;  /* 0x00000654ff007816 */ /* 0x000fc80000000000 */
[----:B--2---:R2:W-:Y:S01]  /*46d0*/  SYNCS.ARRIVE.TRANS64.RED.A1T0 RZ, [R0+URZ], RZ ;  /* 0x000000ff00ff79a7 */ /* 0x0045e200081004ff */
[----:B-1----:R-:W-:Y:S01]  /*46e0*/  LOP3.LUT P1, RZ, R6, 0x1, RZ, 0xc0, !PT ;  /* 0x0000000106ff7812 */ /* 0x002fe2000782c0ff */
[----:B--2---:R-:W-:-:S12]  /*46f0*/  BRA.U UP2, `(.L_x_83) ;  /* 0x0000000102fc7547 */ /* 0x004fd8000b800000 */
[----:B------:R-:W1:Y:S01]  /*4700*/  LDCU UR4, c[0x0][0x38c] ;  /* 0x00007180ff0477ac */ /* 0x000e620008000800 */
[----:B------:R-:W-:Y:S02]  /*4710*/  PLOP3.LUT P2, PT, PT, PT, PT, 0x80, 0x8 ;  /* 0x000000000008781c */ /* 0x000fe40003f4f070 */
[----:B------:R-:W-:Y:S01]  /*4720*/  SHF.L.U32 R5, R9, 0x1f, RZ ;  /* 0x0000001f09057819 */ /* 0x000fe200000006ff */
[----:B------:R-:W-:Y:S02]  /*4730*/  ULEA UR40, UR39, UR22, 0x3 ;  /* 0x0000001627287291 */ /* 0x000fe4000f8e18ff */
[----:B------:R-:W-:Y:S02]  /*4740*/  ULEA UR24, UR39, UR23, 0x7 ;  /* 0x0000001727187291 */ /* 0x000fe4000f8e38ff */
[----:B-1----:R-:W-:-:S06]  /*4750*/  UISETP.GE.AND UP0, UPT, UR4, 0x1, UPT ;  /* 0x000000010400788c */ /* 0x002fcc000bf06270 */
[----:B------:R-:W-:-:S05]  /*4760*/  PLOP3.LUT P0, PT, PT, PT, UP0, 0x80, 0x8 ;  /* 0x000000000008781c */ /* 0x000fca0003f0f008 */
[----:B------:R-:W-:-:S08]  /*4770*/  @UP0 ULEA UR4, UR19, UR22, 0x3 ;  /* 0x0000001613040291 */ /* 0x000fd0000f8e18ff */
[----:B------:R-:W-:-:S04]  /*4780*/  @P0 SHF.L.U32 R0, R2, 0x1f, RZ ;  /* 0x0000001f02000819 */ /* 0x000fc800000006ff */
[----:B------:R1:W2:Y:S01]  /*4790*/  @P0 SYNCS.PHASECHK.TRANS64.TRYWAIT P2, [UR4], R0 ;  /* 0x00000000ff0005a7 */ /* 0x0002a20008041104 */
[----:B------:R-:W3:Y:S02]  /*47a0*/  SYNCS.PHASECHK.TRANS64.TRYWAIT P0, [UR40+0x160], R5 ;  /* 0x00016005ff0075a7 */ /* 0x000ee40008001128 */
[----:B-123--:R-:W-:Y:S05]  /*47b0*/  @!P0 BRA `(.L_x_84) ;  /* 0x0000006400f48947 */ /* 0x00efea0003800000 */
.L_x_202:
[----:B------:R-:W-:Y:S01]  /*47c0*/  UMOV UR25, UR18 ;  /* 0x0000001200197c82 */ /* 0x000fe20008000000 */
[----:B------:R-:W-:Y:S05]  /*47d0*/  BRA.U !UP0, `(.L_x_85) ;  /* 0x0000000108b47547 */ /* 0x000fea000b800000 */
[----:B------:R-:W-:Y:S01]  /*47e0*/  UIADD3 UR25, UPT, UPT, UR43, UR18, URZ ;  /* 0x000000122b197290 */ /* 0x000fe2000fffe0ff */
[----:B------:R-:W-:Y:S01]  /*47f0*/  UMOV UR21, URZ ;  /* 0x000000ff00157c82 */ /* 0x000fe20008000000 */
[----:B------:R-:W-:Y:S01]  /*4800*/  UMOV UR20, UR41 ;  /* 0x0000002900147c82 */ /* 0x000fe20008000000 */
[----:B------:R-:W-:-:S09]  /*4810*/  UMOV UR6, UR19 ;  /* 0x0000001300067c82 */ /* 0x000fd20008000000 */
.L_x_88:
[----:B--2---:R-:W-:Y:S01]  /*4820*/  ULEA UR7, UR6, UR22, 0x3 ;  /* 0x0000001606077291 */ /* 0x004fe2000f8e18ff */
[----:B---3--:R-:W-:Y:S11]  /*4830*/  @P2 BRA `(.L_x_86) ;  /* 0x00000000000c2947 */ /* 0x008ff60003800000 */
[----:B-1----:R-:W-:Y:S04]  /*4840*/  SHF.L.U32 R5, R2, 0x1f, RZ ;  /* 0x0000001f02057819 */ /* 0x002fe800000006ff */
[----:B------:R-:W1:Y:S02]  /*4850*/  SYNCS.PHASECHK.TRANS64.TRYWAIT P0, [UR7], R5 ;  /* 0x00000005ff0075a7 */ /* 0x000e640008001107 */
[----:B-1----:R-:W-:Y:S05]  /*4860*/  @!P0 BRA `(.L_x_87) ;  /* 0x0000006400e08947 */ /* 0x002fea0003800000 */
.L_x_86:
[----:B------:R-:W-:Y:S01]  /*4870*/  UISETP.NE.AND UP0, UPT, UR20, 0x1, UPT ;  /* 0x000000011400788c */ /* 0x000fe2000bf05270 */
[----:B------:R-:W-:Y:S01]  /*4880*/  PLOP3.LUT P2, PT, PT, PT, PT, 0x80, 0x8 ;  /* 0x000000000008781c */ /* 0x000fe20003f4f070 */
[----:B------:R-:W-:Y:S02]  /*4890*/  UIADD3 UR4, UPT, UPT, UR6, 0x1, URZ ;  /* 0x0000000106047890 */ /* 0x000fe4000fffe0ff */
[----:B------:R-:W-:Y:S02]  /*48a0*/  ULEA UR12, UR6, UR36, 0x8 ;  /* 0x00000024060c7291 */ /* 0x000fe4000f8e40ff */
[----:B------:R-:W-:Y:S01]  /*48b0*/  UISETP.NE.AND UP1, UPT, UR4, 0xe, UPT ;  /* 0x0000000e0400788c */ /* 0x000fe2000bf25270 */
[----:B------:R-:W-:Y:S01]  /*48c0*/  PLOP3.LUT P0, PT, PT, PT, UP0, 0x80, 0x8 ;  /* 0x000000000008781c */ /* 0x000fe20003f0f008 */
[----:B------:R-:W-:Y:S02]  /*48d0*/  ULEA UR10, UR6, UR35, 0x9 ;  /* 0x00000023060a7291 */ /* 0x000fe4000f8e48ff */
[----:B------:R-:W-:Y:S02]  /*48e0*/  USEL UR5, URZ, 0x1, UP1 ;  /* 0x00000001ff057887 */ /* 0x000fe40008800000 */
[----:B------:R-:W-:Y:S02]  /*48f0*/  USEL UR19, UR4, URZ, UP1 ;  /* 0x000000ff04137287 */ /* 0x000fe40008800000 */
[----:B------:R-:W-:Y:S02]  /*4900*/  ULEA UR16, UR6, UR37, 0x5 ;  /* 0x0000002506107291 */ /* 0x000fe4000f8e28ff */
[----:B------:R-:W-:Y:S01]  /*4910*/  @UP0 ULEA UR4, UR19, UR22, 0x3 ;  /* 0x0000001613040291 */ /* 0x000fe2000f8e18ff */
[----:B------:R-:W-:Y:S01]  /*4920*/  LOP3.LUT R2, R2, UR5, RZ, 0x3c, !PT ;  /* 0x0000000502027c12 */ /* 0x000fe2000f8e3cff */
[----:B------:R-:W-:Y:S02]  /*4930*/  UISETP.NE.U32.AND UP0, UPT, UR21, URZ, UPT ;  /* 0x000000ff1500728c */ /* 0x000fe4000bf05070 */
[----:B------:R-:W-:Y:S01]  /*4940*/  ULEA UR14, UR6, UR38, 0x5 ;  /* 0x00000026060e7291 */ /* 0x000fe2000f8e28ff */
[----:B-1----:R-:W-:Y:S01]  /*4950*/  @P0 SHF.L.U32 R0, R2, 0x1f, RZ ;  /* 0x0000001f02000819 */ /* 0x002fe200000006ff */
[----:B------:R-:W-:Y:S02]  /*4960*/  UIADD3 UR8, UPT, UPT, UR12, 0x2, URZ ;  /* 0x000000020c087890 */ /* 0x000fe4000fffe0ff */
[----:B------:R-:W-:Y:S01]  /*4970*/  UIADD3 UR7, UPT, UPT, UR7, 0x70, URZ ;  /* 0x0000007007077890 */ /* 0x000fe2000fffe0ff */
[----:B------:R2:W3:Y:S01]  /*4980*/  @P0 SYNCS.PHASECHK.TRANS64.TRYWAIT P2, [UR4], R0 ;  /* 0x00000000ff0005a7 */ /* 0x0004e20008041104 */
[----:B------:R-:W-:Y:S02]  /*4990*/  UIADD3 UR4, UPT, UPT, UR10, 0x2, URZ ;  /* 0x000000020a047890 */ /* 0x000fe4000fffe0ff */
[----:B------:R-:W-:Y:S02]  /*49a0*/  UIADD3 UR18, UPT, UPT, UR18, 0x1, URZ ;  /* 0x0000000112127890 */ /* 0x000fe4000fffe0ff */
[----:B------:R-:W-:Y:S01]  /*49b0*/  UIADD3 UR20, UPT, UPT, UR20, -0x1, URZ ;  /* 0xffffffff14147890 */ /* 0x000fe2000fffe0ff */
[----:B------:R-:W-:Y:S01]  /*49c0*/  UMOV UR17, 0x4008 ;  /* 0x0000400800117882 */ /* 0x000fe20000000000 */
[----:B------:R-:W-:Y:S01]  /*49d0*/  UMOV UR15, 0x4008 ;  /* 0x00004008000f7882 */ /* 0x000fe20000000000 */
[----:B------:R2:W-:Y:S01]  /*49e0*/  UTCCP.T.S.2CTA.4x32dp128bit tmem[UR23+0x100], gdesc[UR16] ;  /* 0x00010010170079e7 */ /* 0x0005e20009300000 */
[----:B------:R2:W-:Y:S01]  /*49f0*/  UTCCP.T.S.2CTA.4x32dp128bit tmem[UR23+0x104], gdesc[UR14] ;  /* 0x0001040e170079e7 */ /* 0x0005e20009300000 */
[----:B------:R-:W-:Y:S01]  /*4a00*/  UMOV UR13, 0x80004020 ;  /* 0x80004020000d7882 */ /* 0x000fe20000000000 */
[----:B------:R-:W-:Y:S01]  /*4a10*/  UMOV UR11, 0x80004020 ;  /* 0x80004020000b7882 */ /* 0x000fe20000000000 */
[----:B------:R-:W-:Y:S01]  /*4a20*/  UMOV UR9, 0x80004020 ;  /* 0x8000402000097882 */ /* 0x000fe20000000000 */
[----:B------:R2:W-:Y:S01]  /*4a30*/  UTCOMMA.2CTA gdesc[UR10], gdesc[UR12], tmem[UR24], tmem[UR28], idesc[UR29], tmem[UR32], UP0 ;  /* 0xc0201c0c0a0075ea */ /* 0x0005e20008200018 */
[----:B------:R-:W-:Y:S01]  /*4a40*/  UISETP.NE.AND UP0, UPT, UR18, UR25, UPT ;  /* 0x000000191200728c */ /* 0x000fe2000bf05270 */
[----:B------:R-:W-:Y:S01]  /*4a50*/  UMOV UR5, 0x80004020 ;  /* 0x8000402000057882 */ /* 0x000fe20000000000 */
[----:B------:R-:W-:Y:S01]  /*4a60*/  UMOV UR21, 0x1 ;  /* 0x0000000100157882 */ /* 0x000fe20000000000 */
[----:B------:R2:W-:Y:S01]  /*4a70*/  UTCOMMA.2CTA gdesc[UR4], gdesc[UR8], tmem[UR24], tmem[UR26], idesc[UR27], tmem[UR30], UPT ;  /* 0xc01e1a08040075ea */ /* 0x0005e2000ba00018 */
[----:B------:R2:W-:Y:S01]  /*4a80*/  UTCBAR.2CTA.MULTICAST [UR7], URZ, UR34 ;  /* 0x000000ff070073e9 */ /* 0x0005e20008200822 */
[----:B------:R-:W-:Y:S04]  /*4a90*/  UMOV UR6, UR19 ;  /* 0x0000001300067c82 */ /* 0x000fe80008000000 */
[----:B------:R-:W-:Y:S05]  /*4aa0*/  BRA.U UP0, `(.L_x_88) ;  /* 0xfffffffd005c7547 */ /* 0x000fea000b83ffff */
.L_x_85:
[----:B--2---:R-:W-:Y:S01]  /*4ab0*/  UIADD3 UR4, UPT, UPT, UR40, 0x150, URZ ;  /* 0x0000015028047890 */ /* 0x004fe2000fffe0ff */
[----:B------:R-:W-:-:S08]  /*4ac0*/  UMOV UR18, UR25 ;  /* 0x0000001900127c82 */ /* 0x000fd00008000000 */
[----:B------:R2:W-:Y:S01]  /*4ad0*/  UTCBAR.2CTA.MULTICAST [UR4], URZ, UR42 ;  /* 0x000000ff040073e9 */ /* 0x0005e2000820082a */
[----:B------:R-:W-:Y:S02]  /*4ae0*/  NOP ;  /* 0x0000000000007918 */ /* 0x000fe40000000000 */
.L_x_83:
[----:B--2---:R-:W-:Y:S01]  /*4af0*/  UIADD3 UR4, UPT, UPT, UR39, 0x1, URZ ;  /* 0x0000000127047890 */ /* 0x004fe2000fffe0ff */
[----:B------:R-:W-:-:S03]  /*4b00*/  ISETP.NE.AND P0, PT, R8, 0x2, PT ;  /* 0x000000020800780c */ /* 0x000fc60003f05270 */
[----:B------:R-:W-:Y:S01]  /*4b10*/  UISETP.NE.AND UP0, UPT, UR4, 0x2, UPT ;  /* 0x000000020400788c */ /* 0x000fe2000bf05270 */
[----:B-1----:R-:W-:Y:S02]  /*4b20*/  SEL R0, RZ, 0x1, P0 ;  /* 0x00000001ff007807 */ /* 0x002fe40000000000 */
[----:B------:R-:W-:Y:S01]  /*4b30*/  SEL R8, R8, RZ, P0 ;  /* 0x000000ff08087207 */ /* 0x000fe20000000000 */
[----:B------:R-:W-:Y:S01]  /*4b40*/  USEL UR5, URZ, 0x1, UP0 ;  /* 0x00000001ff057887 */ /* 0x000fe20008000000 */
[----:B------:R-:W-:Y:S01]  /*4b50*/  LOP3.LUT R3, R3, R0, RZ, 0x3c, !PT ;  /* 0x0000000003037212 */ /* 0x000fe200078e3cff */
[----:B------:R-:W-:-:S04]  /*4b60*/  USEL UR39, UR4, URZ, UP0 ;  /* 0x000000ff04277287 */ /* 0x000fc80008000000 */
[----:B------:R-:W-:Y:S01]  /*4b70*/  LOP3.LUT R9, R9, UR5, RZ, 0x3c, !PT ;  /* 0x0000000509097c12 */ /* 0x000fe2000f8e3cff */
[----:B------:R-:W-:Y:S07]  /*4b80*/  @P1 BRA `(.L_x_89) ;  /* 0xfffffff800941947 */ /* 0x000fee000383ffff */
[----:B------:R-:W1:Y:S01]  /*4b90*/  S2UR UR8, SR_CgaCtaId ;  /* 0x00000000000879c3 */ /* 0x000e620000008800 */
[----:B------:R-:W-:Y:S01]  /*4ba0*/  ELECT P0, URZ, PT ;  /* 0x0000000000ff782f */ /* 0x000fe20003800000 */
[----:B------:R-:W-:Y:S01]  /*4bb0*/  HFMA2 R0, -RZ, RZ, 0, 5.9604644775390625e-08 ;  /* 0x00000001ff007431 */ /* 0x000fe200000001ff */
[----:B------:R-:W-:-:S05]  /*4bc0*/  UMOV UR4, 0x40 ;  /* 0x0000004000047882 */ /* 0x000fca0000000000 */
[----:B------:R-:W-:Y:S01]  /*4bd0*/  UVIRTCOUNT.DEALLOC.SMPOOL 0x80 ;  /* 0x000000800000784c */ /* 0x000fe20000000000 */
[----:B------:R-:W-:Y:S02]  /*4be0*/  UISETP.NE.AND UP0, UPT, UR47, URZ, UPT ;  /* 0x000000ff2f00728c */ /* 0x000fe4000bf05270 */
[----:B-1----:R-:W-:-:S09]  /*4bf0*/  ULEA UR8, UR8, UR4, 0x18 ;  /* 0x0000000408087291 */ /* 0x002fd2000f8ec0ff */
[----:B------:R1:W-:Y:S01]  /*4c00*/  @P0 STS.U8 [UR8+0x1c], R0 ;  /* 0x00001c00ff000988 */ /* 0x0003e20008000008 */
[----:B------:R-:W-:Y:S05]  /*4c10*/  BRA.U UP0, `(.L_x_90) ;  /* 0x0000000100587547 */ /* 0x000fea000b800000 */
[----:B------:R-:W-:Y:S01]  /*4c20*/  UIADD3 UR5, UPT, UPT, UR22, 0x160, URZ ;  /* 0x0000016016057890 */ /* 0x000fe2000fffe0ff */
[----:B------:R-:W-:-:S03]  /*4c30*/  SHF.L.U32 R3, R9, 0x1f, RZ ;  /* 0x0000001f09037819 */ /* 0x000fc600000006ff */
[----:B------:R-:W-:-:S09]  /*4c40*/  ULEA UR4, UR39, UR5, 0x3 ;  /* 0x0000000527047291 */ /* 0x000fd2000f8e18ff */
[----:B------:R-:W2:Y:S02]  /*4c50*/  SYNCS.PHASECHK.TRANS64.TRYWAIT P0, [UR4], R3 ;  /* 0x00000003ff0075a7 */ /* 0x000ea40008001104 */
[----:B--2---:R-:W-:Y:S05]  /*4c60*/  @!P0 BRA `(.L_x_91) ;  /* 0x0000006000f88947 */ /* 0x004fea0003800000 */
.L_x_205:
[----:B------:R-:W-:-:S04]  /*4c70*/  UIADD3 UR39, UPT, UPT, UR39, 0x1, URZ ;  /* 0x0000000127277890 */ /* 0x000fc8000fffe0ff */
[----:B------:R-:W-:-:S04]  /*4c80*/  UISETP.NE.AND UP1, UPT, UR39, 0x2, UPT ;  /* 0x000000022700788c */ /* 0x000fc8000bf25270 */
[----:B------:R-:W-:Y:S02]  /*4c90*/  USEL UR6, URZ, 0x1, UP1 ;  /* 0x00000001ff067887 */ /* 0x000fe40008800000 */
[----:B------:R-:W-:-:S04]  /*4ca0*/  USEL UR4, UR39, URZ, UP1 ;  /* 0x000000ff27047287 */ /* 0x000fc80008800000 */
[----:B------:R-:W-:Y:S01]  /*4cb0*/  ULEA UR4, UR4, UR5, 0x3 ;  /* 0x0000000504047291 */ /* 0x000fe2000f8e18ff */
[----:B-1----:R-:W-:-:S04]  /*4cc0*/  LOP3.LUT R3, R9, UR6, RZ, 0x3c, !PT ;  /* 0x0000000609037c12 */ /* 0x002fc8000f8e3cff */
[----:B------:R-:W-:Y:S01]  /*4cd0*/  SHF.L.U32 R3, R3, 0x1f, RZ ;  /* 0x0000001f03037819 */ /* 0x000fe200000006ff */
[----:B------:R-:W-:-:S04]  /*4ce0*/  IMAD.U32 R0, RZ, RZ, UR4 ;  /* 0x00000004ff007e24 */ /* 0x000fc8000f8e00ff */
[----:B------:R1:W2:Y:S03]  /*4cf0*/  SYNCS.PHASECHK.TRANS64.TRYWAIT P0, [R0+URZ], R3 ;  /* 0x00000003000075a7 */ /* 0x0002a600080011ff */
[----:B--2---:R-:W-:Y:S05]  /*4d00*/  @!P0 NANOSLEEP.SYNCS 0x989680 ;  /* 0x009896800000895d */ /* 0x004fea0003900000 */
[----:B------:R-:W2:Y:S02]  /*4d10*/  @!P0 SYNCS.PHASECHK.TRANS64 P0, [R0+URZ], R3 ;  /* 0x00000003000085a7 */ /* 0x000ea400080010ff */
[----:B--2---:R-:W-:Y:S05]  /*4d20*/  @P0 BRA `(.L_x_92) ;  /* 0x0000000000200947 */ /* 0x004fea0003800000 */
.L_x_93:
[----:B--2---:R2:W4:Y:S02]  /*4d30*/  SYNCS.PHASECHK.TRANS64.TRYWAIT P0, [R0+URZ], R3 ;  /* 0x00000003000075a7 */ /* 0x00452400080011ff */
[----:B----4-:R-:W-:Y:S05]  /*4d40*/  @!P0 NANOSLEEP.SYNCS 0x989680 ;  /* 0x009896800000895d */ /* 0x010fea0003900000 */
[----:B------:R-:W4:Y:S02]  /*4d50*/  @!P0 SYNCS.PHASECHK.TRANS64 P0, [R0+URZ], R3 ;  /* 0x00000003000085a7 */ /* 0x000f2400080010ff */
[----:B----4-:R-:W-:Y:S05]  /*4d60*/  @!P0 BRA `(.L_x_93) ;  /* 0xfffffffc00f08947 */ /* 0x010fea000383ffff */
[----:B------:R-:W-:Y:S05]  /*4d70*/  BRA `(.L_x_92) ;  /* 0x00000000000c7947 */ /* 0x000fea0003800000 */
.L_x_90:
[----:B------:R-:W-:-:S04]  /*4d80*/  UIADD3 UR4, UPT, UPT, UR22, 0x190, URZ ;  /* 0x0000019016047890 */ /* 0x000fc8000fffe0ff */
[----:B------:R-:W-:-:S09]  /*4d90*/  UPRMT UR4, UR46, 0x654, UR4 ;  /* 0x000006542e047896 */ /* 0x000fd20008000004 */
[----:B------:R-:W-:Y:S03]  /*4da0*/  SYNCS.ARRIVE.TRANS64.RED.A1T0 RZ, [UR4], RZ ;  /* 0x000000ffffff79a7 */ /* 0x000fe60008100404 */
.L_x_92:
[----:B-12---:R-:W-:Y:S01]  /*4db0*/  SHF.L.U32 R3, RZ, 0x1f, RZ ;  /* 0x0000001fff037819 */ /* 0x006fe200000006ff */
[----:B------:R-:W-:Y:S01]  /*4dc0*/  UIADD3 UR4, UPT, UPT, UR22, 0x190, URZ ;  /* 0x0000019016047890 */ /* 0x000fe2000fffe0ff */
[----:B------:R-:W-:Y:S02]  /*4dd0*/  PLOP3.LUT P0, PT, PT, PT, UP0, 0x80, 0x8 ;  /* 0x000000000008781c */ /* 0x000fe40003f0f008 */
[----:B------:R-:W1:Y:S02]  /*4de0*/  SYNCS.PHASECHK.TRANS64.TRYWAIT P1, [UR22+0x190], R3 ;  /* 0x00019003ff0075a7 */ /* 0x000e640008021116 */
[----:B-1----:R-:W-:Y:S09]  /*4df0*/  @!P1 BRA `(.L_x_94) ;  /* 0x0000006000ac9947 */ /* 0x002ff20003800000 */
.L_x_207:
[----:B------:R-:W-:Y:S01]  /*4e00*/  @!UP0 UPRMT UR4, UR46, 0x654, UR4 ;  /* 0x000006542e048896 */ /* 0x000fe20008000004 */
[----:B------:R-:W-:Y:S01]  /*4e10*/  UMOV UR5, 0xffff ;  /* 0x0000ffff00057882 */ /* 0x000fe20000000000 */
[----:B------:R-:W-:-:S07]  /*4e20*/  UMOV UR6, 0x1 ;  /* 0x0000000100067882 */ /* 0x000fce0000000000 */
[----:B------:R-:W-:Y:S01]  /*4e30*/  @!P0 SYNCS.ARRIVE.TRANS64.RED.A1T0 RZ, [UR4], RZ ;  /* 0x000000ffffff89a7 */ /* 0x000fe20008100404 */
[----:B------:R-:W-:Y:S01]  /*4e40*/  NOP ;  /* 0x0000000000007918 */ /* 0x000fe20000000000 */
[----:B-1----:R-:W1:Y:S01]  /*4e50*/  LDS R0, [UR8+0x14] ;  /* 0x00001408ff007984 */ /* 0x002e620008000800 */
[----:B------:R-:W-:-:S04]  /*4e60*/  ULOP3.LUT UR4, UR23, 0xffff, URZ, 0xc0, !UPT ;  /* 0x0000ffff17047892 */ /* 0x000fc8000f8ec0ff */
[----:B------:R-:W-:-:S04]  /*4e70*/  USHF.R.U32.HI UR4, URZ, 0x5, UR4 ;  /* 0x00000005ff047899 */ /* 0x000fc80008011604 */
[----:B------:R-:W-:Y:S02]  /*4e80*/  USHF.L.U32 UR5, UR5, UR4, URZ ;  /* 0x0000000405057299 */ /* 0x000fe400080006ff */
[----:B------:R-:W-:-:S04]  /*4e90*/  USHF.L.U32 UR4, UR6, UR4, URZ ;  /* 0x0000000406047299 */ /* 0x000fc800080006ff */
[----:B-1----:R-:W-:-:S04]  /*4ea0*/  LOP3.LUT R0, R0, UR5, RZ, 0xc0, !PT ;  /* 0x0000000500007c12 */ /* 0x002fc8000f8ec0ff */
[----:B------:R-:W-:-:S13]  /*4eb0*/  ISETP.NE.AND P0, PT, R0, UR5, PT ;  /* 0x0000000500007c0c */ /* 0x000fda000bf05270 */
[----:B------:R-:W-:Y:S05]  /*4ec0*/  @P0 BRA `(.L_x_95) ;  /* 0x0000000000580947 */ /* 0x000fea0003800000 */
[----:B------:R-:W1:Y:S02]  /*4ed0*/  LDS R0, [UR8+0x18] ;  /* 0x00001808ff007984 */ /* 0x000e640008000800 */
[----:B-1----:R-:W-:-:S04]  /*4ee0*/  LOP3.LUT R0, R0, UR4, RZ, 0xc0, !PT ;  /* 0x0000000400007c12 */ /* 0x002fc8000f8ec0ff */
[----:B------:R-:W-:-:S13]  /*4ef0*/  ISETP.NE.AND P0, PT, R0, UR4, PT ;  /* 0x0000000400007c0c */ /* 0x000fda000bf05270 */
[----:B------:R-:W-:Y:S05]  /*4f00*/  @P0 BRA `(.L_x_96) ;  /* 0x00000000003c0947 */ /* 0x000fea0003800000 */
[----:B------:R-:W1:Y:S01]  /*4f10*/  S2R R2, SR_LANEID ;  /* 0x0000000000027919 */ /* 0x000e620000000000 */
[----:B------:R-:W-:Y:S01]  /*4f20*/  ULOP3.LUT UR5, URZ, UR5, URZ, 0x33, !UPT ;  /* 0x00000005ff057292 */ /* 0x000fe2000f8e33ff */
[----:B------:R-:W-:Y:S01]  /*4f30*/  LOP3.LUT R4, RZ, UR4, RZ, 0x33, !PT ;  /* 0x00000004ff047c12 */ /* 0x000fe2000f8e33ff */
[----:B------:R-:W-:Y:S02]  /*4f40*/  VOTEU.ANY UR4, UPT, PT ;  /* 0x0000000000047886 */ /* 0x000fe400038e0100 */
[----:B------:R-:W-:Y:S01]  /*4f50*/  UFLO.U32 UR4, UR4 ;  /* 0x00000004000472bd */ /* 0x000fe200080e0000 */
[----:B------:R-:W2:Y:S01]  /*4f60*/  REDUX UR6, R4 ;  /* 0x00000000040673c4 */ /* 0x000ea20000000000 */
[----:B------:R-:W-:-:S06]  /*4f70*/  IMAD.U32 R0, RZ, RZ, UR5 ;  /* 0x00000005ff007e24 */ /* 0x000fcc000f8e00ff */
[----:B------:R4:W-:Y:S01]  /*4f80*/  UTCATOMSWS.AND URZ, UR5 ;  /* 0x0000000500ff79e3 */ /* 0x0009e20008000000 */
[----:B------:R-:W3:Y:S01]  /*4f90*/  REDUX UR7, R0 ;  /* 0x00000000000773c4 */ /* 0x000ee20000000000 */
[----:B-1----:R-:W-:Y:S01]  /*4fa0*/  ISETP.EQ.U32.AND P0, PT, R2, UR4, PT ;  /* 0x0000000402007c0c */ /* 0x002fe2000bf02070 */
[----:B--2---:R-:W-:Y:S01]  /*4fb0*/  IMAD.U32 R2, RZ, RZ, UR6 ;  /* 0x00000006ff027e24 */ /* 0x004fe2000f8e00ff */
[----:B---3--:R-:W-:-:S11]  /*4fc0*/  MOV R3, UR7 ;  /* 0x0000000700037c02 */ /* 0x008fd60008000f00 */
[----:B------:R4:W-:Y:S04]  /*4fd0*/  @P0 ATOMS.AND RZ, [UR8+0x14], R3 ;  /* 0x00001403ffff098c */ /* 0x0009e8000a800008 */
[----:B------:R4:W-:Y:S01]  /*4fe0*/  @P0 ATOMS.AND RZ, [UR8+0x18], R2 ;  /* 0x00001802ffff098c */ /* 0x0009e2000a800008 */
[----:B------:R-:W-:Y:S05]  /*4ff0*/  BRA `(.L_x_97) ;  /* 0x0000000000147947 */ /* 0x000fea0003800000 */
.L_x_96:
[----:B------:R-:W-:Y:S02]  /*5000*/  MOV R2, 0x5020 ;  /* 0x0000502000027802 */ /* 0x000fe40000000f00 */
[----:B---3-5:R-:W-:Y:S05]  /*5010*/  CALL.REL.NOINC `($__internal_0_$__cuda_sm10x_tcgen05_guardrail_trap_col_being_dealloced_not_returned_by_alloc) ;  /* 0x00000064008c7944 */ /* 0x028fea0003c00000 */
[----:B------:R-:W-:Y:S05]  /*5020*/  BRA `(.L_x_97) ;  /* 0x0000000000087947 */ /* 0x000fea0003800000 */
.L_x_95:
[----:B------:R-:W-:Y:S02]  /*5030*/  MOV R2, 0x5050 ;  /* 0x0000505000027802 */ /* 0x000fe40000000f00 */
[----:B---3-5:R-:W-:Y:S05]  /*5040*/  CALL.REL.NOINC `($__internal_2_$__cuda_sm10x_tcgen05_guardrail_trap_unallocated_columns_being_dealloced) ;  /* 0x0000006400987944 */ /* 0x028fea0003c00000 */
.L_x_97:
[----:B------:R-:W-:Y:S01]  /*5050*/  NOP ;  /* 0x0000000000007918 */ /* 0x000fe20000000000 */
[----:B----4-:R-:W-:Y:S05]  /*5060*/  EXIT ;  /* 0x000000000000794d */ /* 0x010fea0003800000 */
.L_x_70:
[----:B------:R-:W-:-:S09]  /*5070*/  UISETP.NE.OR UP0, UPT, UR17, 0x3, !UP5 ;  /* 0x000000031100788c */ /* 0x000fd2000ef05670 */
[----:B------:R-:W-:Y:S05]  /*5080*/  BRA.U UP0, `(.L_x_98) ;  /* 0x0000001100587547 */ /* 0x000fea000b800000 */
[----:B------:R-:W1:Y:S01]  /*5090*/  LDCU UR45, c[0x0][0x370] ;  /* 0x00006e00ff2d77ac */ /* 0x000e620008000800 */
[----:B------:R-:W2:Y:S01]  /*50a0*/  LDC.64 R16, c[0x0][0x348] ;  /* 0x0000d200ff107b82 */ /* 0x000ea20000000a00 */
[----:B------:R-:W-:Y:S02]  /*50b0*/  HFMA2 R13, -RZ, RZ, 0, 0 ;  /* 0x00000000ff0d7431 */ /* 0x000fe400000001ff */
[----:B------:R-:W-:Y:S01]  /*50c0*/  IMAD.MOV.U32 R15, RZ, RZ, 0x1 ;  /* 0x00000001ff0f7424 */ /* 0x000fe200078e00ff */
[----:B------:R-:W1:Y:S01]  /*50d0*/  LDCU.128 UR40, c[0x0][0xf10] ;  /* 0x0001e200ff2877ac */ /* 0x000e620008000c00 */
[----:B------:R-:W-:Y:S01]  /*50e0*/  IMAD.MOV.U32 R14, RZ, RZ, RZ ;  /* 0x000000ffff0e7224 */ /* 0x000fe200078e00ff */
[----:B------:R-:W-:Y:S01]  /*50f0*/  MOV R7, 0x2000 ;  /* 0x0000200000077802 */ /* 0x000fe20000000f00 */
[----:B------:R-:W3:Y:S01]  /*5100*/  LDCU UR38, c[0x0][0x374] ;  /* 0x00006e80ff2677ac */ /* 0x000ee20008000800 */
[----:B------:R-:W4:Y:S01]  /*5110*/  LDC.64 R2, c[0x0][0xc88] ;  /* 0x00032200ff027b82 */ /* 0x000f220000000a00 */
[----:B------:R-:W3:Y:S01]  /*5120*/  LDCU UR15, c[0x0][0xf0c] ;  /* 0x0001e180ff0f77ac */ /* 0x000ee20008000800 */
[----:B------:R-:W2:Y:S06]  /*5130*/  LDCU UR49, c[0x0][0xf20] ;  /* 0x0001e400ff3177ac */ /* 0x000eac0008000800 */
[----:B------:R-:W4:Y:S01]  /*5140*/  LDC.64 R4, c[0x0][0xc90] ;  /* 0x00032400ff047b82 */ /* 0x000f220000000a00 */
[----:B------:R-:W2:Y:S01]  /*5150*/  LDCU UR4, c[0x0][0xf30] ;  /* 0x0001e600ff0477ac */ /* 0x000ea20008000800 */
[----:B------:R-:W-:Y:S01]  /*5160*/  UMOV UR21, 0x400 ;  /* 0x0000040000157882 */ /* 0x000fe20000000000 */
[----:B-1----:R-:W-:-:S02]  /*5170*/  UIMAD.WIDE.U32 UR6, UR45, UR40, URZ ;  /* 0x000000282d0672a5 */ /* 0x002fc4000f8e00ff */
[----:B---3--:R-:W-:Y:S02]  /*5180*/  UIMAD.WIDE.U32 UR8, UR38, UR43, URZ ;  /* 0x0000002b260872a5 */ /* 0x008fe4000f8e00ff */
[----:B------:R-:W-:Y:S02]  /*5190*/  ULEA UR21, UR58, UR21, 0x18 ;  /* 0x000000153a157291 */ /* 0x000fe4000f8ec0ff */
[----:B------:R-:W-:Y:S02]  /*51a0*/  UPLOP3.LUT UP3, UPT, UPT, UPT, UPT, 0x40, 0x4 ;  /* 0x000000000004789c */ /* 0x000fe40003f6e870 */
[----:B------:R-:W-:Y:S01]  /*51b0*/  UIADD3 UR46, UPT, UPT, UR21, 0xf8, URZ ;  /* 0x000000f8152e7890 */ /* 0x000fe2000fffe0ff */
[----:B------:R-:W-:Y:S01]  /*51c0*/  UMOV UR6, UR7 ;  /* 0x0000000700067c82 */ /* 0x000fe20008000000 */
[----:B------:R-:W-:Y:S01]  /*51d0*/  UMOV UR47, UR9 ;  /* 0x00000009002f7c82 */ /* 0x000fe20008000000 */
[----:B------:R-:W-:Y:S02]  /*51e0*/  UISETP.GE.AND UP0, UPT, UR39, 0x1, UPT ;  /* 0x000000012700788c */ /* 0x000fe4000bf06270 */
[----:B------:R-:W-:Y:S01]  /*51f0*/  UISETP.NE.AND UP4, UPT, UR39, 0x1, UPT ;  /* 0x000000012700788c */ /* 0x000fe2000bf85270 */
[----:B------:R-:W1:Y:S01]  /*5200*/  LDCU.64 UR22, c[0x0][0xf28] ;  /* 0x0001e500ff1677ac */ /* 0x000e620008000a00 */
[----:B------:R-:W-:-:S02]  /*5210*/  UISETP.NE.AND UP6, UPT, UR15, 0x1, UPT ;  /* 0x000000010f00788c */ /* 0x000fc4000bfc5270 */
[----:B------:R-:W-:Y:S02]  /*5220*/  UISETP.NE.AND UP5, UPT, UR42, 0x1, UPT ;  /* 0x000000012a00788c */ /* 0x000fe4000bfa5270 */
[----:B------:R-:W-:Y:S02]  /*5230*/  UIADD3 UR33, UPT, UPT, UR21, 0xe0, URZ ;  /* 0x000000e015217890 */ /* 0x000fe4000fffe0ff */
[----:B------:R-:W-:Y:S02]  /*5240*/  UIADD3 UR25, UPT, UPT, UR21, 0xe8, URZ ;  /* 0x000000e815197890 */ /* 0x000fe4000fffe0ff */
[----:B------:R-:W-:Y:S02]  /*5250*/  UIADD3 UR17, UPT, UPT, UR21, 0xf0, URZ ;  /* 0x000000f015117890 */ /* 0x000fe4000fffe0ff */
[----:B------:R-:W-:Y:S02]  /*5260*/  UPRMT UR46, UR58, 0x654, UR46 ;  /* 0x000006543a2e7896 */ /* 0x000fe4000800002e */
[----:B------:R-:W-:-:S02]  /*5270*/  USHF.R.U32.HI UR48, URZ, UR41, UR6 ;  /* 0x00000029ff307299 */ /* 0x000fc40008011606 */
[----:B--2---:R-:W-:Y:S02]  /*5280*/  USHF.R.U32.HI UR47, URZ, UR49, UR47 ;  /* 0x00000031ff2f7299 */ /* 0x004fe4000801162f */
[----:B------:R-:W-:-:S11]  /*5290*/  UISETP.NE.AND UP2, UPT, UR4, 0x1, UPT ;  /* 0x000000010400788c */ /* 0x000fd6000bf45270 */
.L_x_109:
[C---:B------:R-:W-:Y:S02]  /*52a0*/  LEA R12, R14.reuse, UR21, 0x3 ;  /* 0x000000150e0c7c11 */ /* 0x040fe4000f8e18ff */
[----:B------:R-:W-:Y:S02]  /*52b0*/  SHF.L.U32 R9, R13, 0x1f, RZ ;  /* 0x0000001f0d097819 */ /* 0x000fe400000006ff */
[----:B------:R-:W-:Y:S02]  /*52c0*/  LEA R10, R14, UR21, 0x4 ;  /* 0x000000150e0a7c11 */ /* 0x000fe4000f8e20ff */
[----:B------:R-:W2:Y:S02]  /*52d0*/  SYNCS.PHASECHK.TRANS64.TRYWAIT P0, [R12+URZ+0x130], R9 ;  /* 0x000130090c0075a7 */ /* 0x000ea400080011ff */
[----:B--23--:R-:W-:Y:S05]  /*52e0*/  @!P0 BRA `(.L_x_99) ;  /* 0x0000005c00888947 */ /* 0x00cfea0003800000 */
.L_x_208:
[----:B--2---:R-:W2:Y:S01]  /*52f0*/  LDS.128 R8, [R10+0x1a0] ;  /* 0x0001a0000a087984 */ /* 0x004ea20000000c00 */
[----:B------:R-:W-:Y:S01]  /*5300*/  UISETP.GE.AND UP0, UPT, UR39, 0x1, UPT ;  /* 0x000000012700788c */ /* 0x000fe2000bf06270 */
[----:B------:R-:W-:Y:S01]  /*5310*/  @!PT LDS RZ, [RZ] ;  /* 0x00000000fffff984 */ /* 0x000fe20000000800 */
[----:B------:R-:W-:Y:S01]  /*5320*/  @!PT LDS RZ, [RZ] ;  /* 0x00000000fffff984 */ /* 0x000fe20000000800 */
[----:B------:R-:W-:Y:S01]  /*5330*/  @!PT LDS RZ, [RZ] ;  /* 0x00000000fffff984 */ /* 0x000fe20000000800 */
[----:B------:R-:W-:Y:S01]  /*5340*/  @!PT LDS RZ, [RZ] ;  /* 0x00000000fffff984 */ /* 0x000fe20000000800 */
[----:B------:R3:W-:Y:S06]  /*5350*/  MEMBAR.ALL.CTA ;  /* 0x0000000000007992 */ /* 0x0007ec0000008000 */
[----:B---3--:R-:W3:Y:S01]  /*5360*/  FENCE.VIEW.ASYNC.S ;  /* 0x00000000000073c6 */ /* 0x008ee20000000000 */
[----:B--2---:R-:W-:Y:S11]  /*5370*/  LOP3.LUT P0, RZ, R10, 0x1, RZ, 0xc0, !PT ;  /* 0x000000010aff7812 */ /* 0x004ff6000780c0ff */
[----:B------:R-:W-:Y:S02]  /*5380*/  @!UPT UIADD3 URZ, UPT, UPT, URZ, URZ, URZ ;  /* 0x000000fffffff290 */ /* 0x000fe4000fffe0ff */
[----:B---3--:R-:W-:Y:S01]  /*5390*/  VOTEU.ANY UP1, P0 ;  /* 0x0000000000ff7886 */ /* 0x008fe20000020100 */
[----:B------:R-:W-:Y:S11]  /*53a0*/  PLOP3.LUT P0, PT, PT, PT, UP1, 0x80, 0x8 ;  /* 0x000000000008781c */ /* 0x000ff60003f0f018 */
[----:B------:R-:W-:Y:S02]  /*53b0*/  @!UPT UIADD3 URZ, UPT, UPT, URZ, URZ, URZ ;  /* 0x000000fffffff290 */ /* 0x000fe4000fffe0ff */
[----:B------:R-:W-:Y:S02]  /*53c0*/  @P0 SHF.R.U32.HI R0, RZ, 0x10, R9 ;  /* 0x00000010ff000819 */ /* 0x000fe40000011609 */
[----:B------:R-:W-:Y:S02]  /*53d0*/  @P0 MOV R6, R8 ;  /* 0x0000000800060202 */ /* 0x000fe40000000f00 */
[----:B------:R-:W-:Y:S01]  /*53e0*/  @P0 R2UR UR4, R0 ;  /* 0x00000000000402ca */ /* 0x000fe200000e0000 */
[----:B------:R-:W-:Y:S01]  /*53f0*/  VIADD R0, R12, 0x140 ;  /* 0x000001400c007836 */ /* 0x000fe20000000000 */
[----:B------:R-:W-:Y:S02]  /*5400*/  @P0 LOP3.LUT R8, R9, 0xffff, RZ, 0xc0, !PT ;  /* 0x0000ffff09080812 */ /* 0x000fe400078ec0ff */
[----:B------:R-:W-:Y:S02]  /*5410*/  @P0 R2UR UR6, R6 ;  /* 0x00000000060602ca */ /* 0x000fe400000e0000 */
[----:B------:R-:W-:Y:S02]  /*5420*/  PRMT R0, RZ, 0x654, R0 ;  /* 0x00000654ff007816 */ /* 0x000fe40000000000 */
[----:B------:R-:W-:Y:S02]  /*5430*/  @P0 R2UR UR5, R8 ;  /* 0x00000000080502ca */ /* 0x000fe400000e0000 */
[----:B------:R2:W-:Y:S03]  /*5440*/  SYNCS.ARRIVE.TRANS64.RED.A1T0 RZ, [R0+URZ], RZ ;  /* 0x000000ff00ff79a7 */ /* 0x0005e600081004ff */
[----:B------:R-:W-:Y:S04]  /*5450*/  @UP1 UMOV UR37, UR4 ;  /* 0x0000000400251c82 */ /* 0x000fe80008000000 */
[----:B------:R-:W-:Y:S04]  /*5460*/  @UP1 UMOV UR14, UR6 ;  /* 0x00000006000e1c82 */ /* 0x000fe80008000000 */
[----:B------:R-:W-:Y:S01]  /*5470*/  @UP1 UMOV UR13, UR5 ;  /* 0x00000005000d1c82 */ /* 0x000fe20008000000 */
[----:B------:R-:W-:Y:S05]  /*5480*/  BRA.U !UP0, `(.L_x_100) ;  /* 0x0000000108a47547 */ /* 0x000fea000b800000 */
[----:B------:R-:W-:Y:S02]  /*5490*/  UIMAD.WIDE.U32 UR26, UR13, UR43, URZ ;  /* 0x0000002b0d1a72a5 */ /* 0x000fe4000f8e00ff */
[----:B------:R-:W-:Y:S02]  /*54a0*/  UIMAD.WIDE.U32 UR28, UR14, UR40, URZ ;  /* 0x000000280e1c72a5 */ /* 0x000fe4000f8e00ff */
[----:B------:R-:W-:Y:S02]  /*54b0*/  USEL UR4, UR38, UR47, !UP5 ;  /* 0x0000002f26047287 */ /* 0x000fe4000e800000 */
[----:B------:R-:W-:Y:S02]  /*54c0*/  USEL UR7, UR45, UR48, !UP6 ;  /* 0x000000302d077287 */ /* 0x000fe4000f000000 */
[----:B-1----:R-:W-:Y:S02]  /*54d0*/  UIMAD.WIDE.U32 UR8, UR4, UR22, URZ ;  /* 0x00000016040872a5 */ /* 0x002fe4000f8e00ff */
[----:B------:R-:W-:Y:S01]  /*54e0*/  UIMAD.WIDE.U32 UR18, UR7, UR22, URZ ;  /* 0x00000016071272a5 */ /* 0x000fe2000f8e00ff */
[----:B------:R-:W-:Y:S02]  /*54f0*/  UMOV UR5, UR27 ;  /* 0x0000001b00057c82 */ /* 0x000fe40008000000 */
[----:B------:R-:W-:Y:S03]  /*5500*/  USHF.R.U32.HI UR6, URZ, UR49, UR5 ;  /* 0x00000031ff067299 */ /* 0x000fe60008011605 */
[----:B------:R-:W-:Y:S01]  /*5510*/  UMOV UR5, UR29 ;  /* 0x0000001d00057c82 */ /* 0x000fe20008000000 */
[----:B------:R-:W-:Y:S02]  /*5520*/  USEL UR6, UR13, UR6, !UP5 ;  /* 0x000000060d067287 */ /* 0x000fe4000e800000 */
[----:B------:R-:W-:Y:S03]  /*5530*/  USHF.R.U32.HI UR10, URZ, UR41, UR5 ;  /* 0x00000029ff0a7299 */ /* 0x000fe60008011605 */
[----:B------:R-:W-:Y:S02]  /*5540*/  UMOV UR5, UR9 ;  /* 0x0000000900057c82 */ /* 0x000fe40008000000 */
[----:B------:R-:W-:Y:S03]  /*5550*/  @UP4 USHF.R.U32.HI UR4, URZ, UR23, UR5 ;  /* 0x00000017ff044299 */ /* 0x000fe60008011605 */
[----:B------:R-:W-:Y:S01]  /*5560*/  UMOV UR5, UR19 ;  /* 0x0000001300057c82 */ /* 0x000fe20008000000 */
[----:B------:R-:W-:Y:S02]  /*5570*/  UIMAD UR4, UR39, UR4, URZ ;  /* 0x00000004270472a4 */ /* 0x000fe4000f8e02ff */
[----:B------:R-:W-:Y:S02]  /*5580*/  @UP4 USHF.R.U32.HI UR7, URZ, UR23, UR5 ;  /* 0x00000017ff074299 */ /* 0x000fe40008011605 */
[----:B------:R-:W-:Y:S02]  /*5590*/  UIMAD.WIDE.U32 UR18, UR6, UR22, URZ ;  /* 0x00000016061272a5 */ /* 0x000fe4000f8e00ff */
[----:B------:R-:W-:Y:S02]  /*55a0*/  USEL UR5, UR14, UR10, !UP6 ;  /* 0x0000000a0e057287 */ /* 0x000fe4000f000000 */
[----:B------:R-:W-:Y:S02]  /*55b0*/  UIMAD UR8, UR39, UR7, URZ ;  /* 0x00000007270872a4 */ /* 0x000fe4000f8e02ff */
[----:B------:R-:W-:Y:S03]  /*55c0*/  UISETP.GE.AND UP0, UPT, UR6, UR4, UPT ;  /* 0x000000040600728c */ /* 0x000fe6000bf06270 */
[----:B------:R-:W-:Y:S01]  /*55d0*/  UMOV UR4, UR19 ;  /* 0x0000001300047c82 */ /* 0x000fe20008000000 */
[----:B------:R-:W-:Y:S02]  /*55e0*/  UISETP.GE.OR UP0, UPT, UR5, UR8, UP0 ;  /* 0x000000080500728c */ /* 0x000fe40008706670 */
[----:B------:R-:W-:Y:S02]  /*55f0*/  USHF.R.U32.HI UR4, URZ, UR23, UR4 ;  /* 0x00000017ff047299 */ /* 0x000fe40008011604 */
[----:B------:R-:W-:Y:S02]  /*5600*/  UIMAD.WIDE.U32 UR8, UR5, UR22, URZ ;  /* 0x00000016050872a5 */ /* 0x000fe4000f8e00ff */
[----:B------:R-:W-:Y:S04]  /*5610*/  USEL UR10, UR6, UR4, !UP4 ;  /* 0x00000004060a7287 */ /* 0x000fe8000e000000 */
[----:B------:R-:W-:Y:S01]  /*5620*/  UIADD3 UR12, UPT, UPT, -UR10, URZ, URZ ;  /* 0x000000ff0a0c7290 */ /* 0x000fe2000fffe1ff */
[----:B------:R-:W-:Y:S02]  /*5630*/  @!UP0 UMOV UR4, UR9 ;  /* 0x0000000900048c82 */ /* 0x000fe40008000000 */
[----:B------:R-:W-:Y:S02]  /*5640*/  @!UP0 USHF.R.U32.HI UR4, URZ, UR23, UR4 ;  /* 0x00000017ff048299 */ /* 0x000fe40008011604 */
[----:B------:R-:W-:Y:S02]  /*5650*/  UIMAD UR8, UR39, UR12, UR6 ;  /* 0x0000000c270872a4 */ /* 0x000fe4000f8e0206 */
[----:B------:R-:W-:Y:S04]  /*5660*/  @!UP0 USEL UR4, UR5, UR4, !UP4 ;  /* 0x0000000405048287 */ /* 0x000fe8000e000000 */
[----:B------:R-:W-:Y:S02]  /*5670*/  @!UP0 UIMAD UR8, UR7, UR8, UR4 ;  /* 0x00000008070882a4 */ /* 0x000fe4000f8e0204 */
[----:B------:R-:W-:Y:S02]  /*5680*/  @!UP0 UIADD3 UR9, UPT, UPT, UR10, -UR4, URZ ;  /* 0x800000040a098290 */ /* 0x000fe4000fffe0ff */
[----:B------:R-:W-:Y:S02]  /*5690*/  UIADD3 UR4, UPT, UPT, -UR5, URZ, URZ ;  /* 0x000000ff05047290 */ /* 0x000fe4000fffe1ff */
[----:B------:R-:W-:Y:S02]  /*56a0*/  UIADD3 UR7, UPT, UPT, -UR6, URZ, URZ ;  /* 0x000000ff06077290 */ /* 0x000fe4000fffe1ff */
[----:B------:R-:W-:Y:S02]  /*56b0*/  @!UP0 UIMAD UR6, UR9, UR39, UR5 ;  /* 0x00000027090682a4 */ /* 0x000fe4000f8e0205 */
[----:B------:R-:W-:Y:S02]  /*56c0*/  UIMAD UR14, UR15, UR4, UR14 ;  /* 0x000000040f0e72a4 */ /* 0x000fe4000f8e020e */
[----:B------:R-:W-:Y:S01]  /*56d0*/  UIMAD UR13, UR42, UR7, UR13 ;  /* 0x000000072a0d72a4 */ /* 0x000fe2000f8e020d */
[----:B------:R-:W-:Y:S02]  /*56e0*/  @!UP0 UMOV UR5, UR8 ;  /* 0x0000000800058c82 */ /* 0x000fe40008000000 */
[----:B------:R-:W-:Y:S02]  /*56f0*/  UIMAD UR14, UR5, UR15, UR14 ;  /* 0x0000000f050e72a4 */ /* 0x000fe4000f8e020e */
[----:B------:R-:W-:Y:S11]  /*5700*/  UIMAD UR13, UR6, UR42, UR13 ;  /* 0x0000002a060d72a4 */ /* 0x000ff6000f8e020d */
[----:B------:R-:W-:Y:S01]  /*5710*/  @!UPT UIADD3 URZ, UPT, UPT, URZ, URZ, URZ ;  /* 0x000000fffffff290 */ /* 0x000fe2000fffe0ff */
.L_x_100:
[----:B------:R-:W3:Y:S01]  /*5720*/  @!UP2 LDCU.128 UR28, c[0x0][0xf10] ;  /* 0x0001e200ff1ca7ac */ /* 0x000ee20008000c00 */
[C---:B----4-:R-:W-:Y:S02]  /*5730*/  ISETP.NE.U32.AND P1, PT, R4.reuse, RZ, PT ;  /* 0x000000ff0400720c */ /* 0x050fe40003f25070 */
[----:B------:R-:W-:Y:S02]  /*5740*/  ISETP.NE.U32.AND P0, PT, R4, RZ, PT ;  /* 0x000000ff0400720c */ /* 0x000fe40003f05070 */
[C---:B------:R-:W-:Y:S02]  /*5750*/  ISETP.NE.AND.EX P1, PT, R5.reuse, RZ, PT, P1 ;  /* 0x000000ff0500720c */ /* 0x040fe40003f25310 */
[----:B------:R-:W-:Y:S01]  /*5760*/  ISETP.NE.AND.EX P0, PT, R5, RZ, PT, P0 ;  /* 0x000000ff0500720c */ /* 0x000fe20003f05300 */
[----:B------:R-:W4:Y:S01]  /*5770*/  @!UP2 LDCU UR5, c[0x0][0xf0c] ;  /* 0x0001e180ff05a7ac */ /* 0x000f220008000800 */
[----:B------:R-:W-:Y:S01]  /*5780*/  SHF.L.U32 R9, R15, 0x1f, RZ ;  /* 0x0000001f0f097819 */ /* 0x000fe200000006ff */
[----:B------:R-:W-:Y:S02]  /*5790*/  USHF.L.U32 UR35, UR16, 0x7, URZ ;  /* 0x0000000710237899 */ /* 0x000fe400080006ff */
[----:B------:R-:W-:Y:S02]  /*57a0*/  USHF.L.U32 UR34, UR11, 0x7, URZ ;  /* 0x000000070b227899 */ /* 0x000fe400080006ff */
[----:B---3--:R-:W-:Y:S07]  /*57b0*/  UIMAD.WIDE.U32 UR6, UR14, UR28, URZ ;  /* 0x0000001c0e0672a5 */ /* 0x008fee000f8e00ff */
[----:B------:R-:W-:Y:S01]  /*57c0*/  @!UP2 UMOV UR4, UR7 ;  /* 0x000000070004ac82 */ /* 0x000fe20008000000 */
[----:B----4-:R-:W-:Y:S02]  /*57d0*/  @!UP2 UISETP.NE.AND UP0, UPT, UR5, 0x1, UPT ;  /* 0x000000010500a88c */ /* 0x010fe4000bf05270 */
[----:B------:R-:W-:Y:S02]  /*57e0*/  @!UP2 USHF.R.U32.HI UR4, URZ, UR29, UR4 ;  /* 0x0000001dff04a299 */ /* 0x000fe40008011604 */
[----:B------:R-:W-:Y:S02]  /*57f0*/  UIMAD.WIDE.U32 UR6, UR13, UR31, URZ ;  /* 0x0000001f0d0672a5 */ /* 0x000fe4000f8e00ff */
[----:B------:R-:W-:Y:S02]  /*5800*/  @!UP2 USEL UR8, UR14, UR4, !UP0 ;  /* 0x000000040e08a287 */ /* 0x000fe4000c000000 */
[----:B------:R-:W-:Y:S03]  /*5810*/  @!UP2 UISETP.NE.AND UP0, UPT, UR30, 0x1, UPT ;  /* 0x000000011e00a88c */ /* 0x000fe6000bf05270 */
[----:B------:R-:W-:Y:S02]  /*5820*/  @!UP2 UMOV UR6, UR7 ;  /* 0x000000070006ac82 */ /* 0x000fe40008000000 */
[----:B------:R-:W3:Y:S02]  /*5830*/  @!UP2 LDCU UR4, c[0x0][0xf20] ;  /* 0x0001e400ff04a7ac */ /* 0x000ee40008000800 */
[----:B---3--:R-:W-:Y:S04]  /*5840*/  @!UP2 USHF.R.U32.HI UR6, URZ, UR4, UR6 ;  /* 0x00000004ff06a299 */ /* 0x008fe80008011606 */
[----:B------:R-:W-:Y:S04]  /*5850*/  @!UP2 USEL UR6, UR13, UR6, !UP0 ;  /* 0x000000060d06a287 */ /* 0x000fe8000c000000 */
[----:B------:R-:W-:Y:S02]  /*5860*/  @!UP2 UIADD3 UR4, UPT, UPT, -UR8, UR6, URZ ;  /* 0x000000060804a290 */ /* 0x000fe4000fffe1ff */
[----:B------:R-:W-:Y:S02]  /*5870*/  @!UP2 UIADD3 UR6, UPT, UPT, UR8, -UR6, URZ ;  /* 0x800000060806a290 */ /* 0x000fe4000fffe0ff */
[----:B------:R-:W-:Y:S02]  /*5880*/  @!UP2 UIMAD UR14, UR4, UR5, UR14 ;  /* 0x00000005040ea2a4 */ /* 0x000fe4000f8e020e */
[----:B------:R-:W-:Y:S01]  /*5890*/  @!UP2 UIMAD UR13, UR6, UR30, UR13 ;  /* 0x0000001e060da2a4 */ /* 0x000fe2000f8e020d */
[----:B------:R-:W-:Y:S11]  /*58a0*/  BRA.U UP3, `(.L_x_101) ;  /* 0x0000000103107547 */ /* 0x000ff6000b800000 */
[----:B--2---:R-:W-:Y:S04]  /*58b0*/  MOV R0, UR51 ;  /* 0x0000003300007c02 */ /* 0x004fe80008000f00 */
[----:B------:R-:W-:Y:S04]  /*58c0*/  SHF.L.U32 R11, R0, 0x1f, RZ ;  /* 0x0000001f000b7819 */ /* 0x000fe800000006ff */
[----:B------:R-:W2:Y:S02]  /*58d0*/  SYNCS.PHASECHK.TRANS64.TRYWAIT P2, [UR21+0x128], R11 ;  /* 0x0001280bff0075a7 */ /* 0x000ea40008041115 */
[----:B--2---:R-:W-:Y:S05]  /*58e0*/  @!P2 BRA `(.L_x_102) ;  /* 0x00000058001ca947 */ /* 0x004fea0003800000 */
.L_x_101:
[----:B------:R-:W-:Y:S05]  /*58f0*/  @!P1 BRA `(.L_x_103) ;  /* 0x0000000000309947 */ /* 0x000fea0003800000 */
[----:B------:R-:W-:Y:S01]  /*5900*/  ISETP.NE.U32.AND P1, PT, R2, RZ, PT ;  /* 0x000000ff0200720c */ /* 0x000fe20003f25070 */
[----:B------:R-:W3:Y:S01]  /*5910*/  LDCU.64 UR4, c[0x0][0x358] ;  /* 0x00006b00ff0477ac */ /* 0x000ee20008000a00 */
[----:B------:R-:W-:Y:S02]  /*5920*/  IMAD.MOV.U32 R84, RZ, RZ, 0x1 ;  /* 0x00000001ff547424 */ /* 0x000fe400078e00ff */
[----:B------:R-:W-:Y:S11]  /*5930*/  ISETP.NE.AND.EX P1, PT, R3, RZ, PT, P1 ;  /* 0x000000ff0300720c */ /* 0x000ff60003f25310 */
[----:B------:R-:W-:Y:S02]  /*5940*/  @!UPT UIADD3 URZ, UPT, UPT, URZ, URZ, URZ ;  /* 0x000000fffffff290 */ /* 0x000fe4000fffe0ff */
[----:B--2---:R-:W2:Y:S01]  /*5950*/  @P1 LDC.64 R10, c[0x0][0xc88] ;  /* 0x00032200ff0a1b82 */ /* 0x004ea20000000a00 */
[----:B------:R-:W-:Y:S04]  /*5960*/  @P1 IMAD R0, R4, UR44, RZ ;  /* 0x0000002c04001c24 */ /* 0x000fe8000f8e02ff */
[----:B--2---:R-:W-:Y:S04]  /*5970*/  @P1 IMAD.WIDE R10, R0, 0x4, R10 ;  /* 0x00000004000a1825 */ /* 0x004fe800078e020a */
[----:B------:R-:W-:Y:S01]  /*5980*/  HFMA2 R0, -RZ, RZ, 0, 5.9604644775390625e-08 ;  /* 0x00000001ff007431 */ /* 0x000fe200000001ff */
[----:B---3-5:R3:W5:Y:S04]  /*5990*/  @P1 LDG.E R41, desc[UR4][R10.64] ;  /* 0x000000040a291981 */ /* 0x028768000c1e1900 */
[----:B------:R-:W-:Y:S01]  /*59a0*/  @!P1 PRMT R84, R0, 0x7610, R84 ;  /* 0x0000761000549816 */ /* 0x000fe20000000054 */
[----:B---3--:R-:W4:Y:S06]  /*59b0*/  @!P1 LDC R41, c[0x0][0xc80] ;  /* 0x00032000ff299b82 */ /* 0x008f2c0000000800 */
.L_x_103:
[----:B----45:R-:W-:Y:S01]  /*59c0*/  @!P0 FSETP.EQ.AND P1, PT, R41, RZ, PT ;  /* 0x000000ff2900820b */ /* 0x030fe20003f22000 */
[----:B------:R-:W-:Y:S01]  /*59d0*/  @!UPT UIADD3 URZ, UPT, UPT, URZ, URZ, URZ ;  /* 0x000000fffffff290 */ /* 0x000fe2000fffe0ff */
[----:B------:R-:W-:Y:S11]  /*59e0*/  @!P0 BRA `(.L_x_104) ;  /* 0x0000000000188947 */ /* 0x000ff60003800000 */
[----:B------:R-:W-:Y:S02]  /*59f0*/  LOP3.LUT P0, RZ, R84, 0xff, RZ, 0xc0, !PT ;  /* 0x000000ff54ff7812 */ /* 0x000fe4000780c0ff */
[----:B------:R-:W-:Y:S04]  /*5a00*/  ISETP.NE.U32.AND P1, PT, R2, RZ, PT ;  /* 0x000000ff0200720c */ /* 0x000fe80003f25070 */
[----:B------:R-:W-:Y:S04]  /*5a10*/  ISETP.NE.AND.EX P1, PT, R3, RZ, PT, P1 ;  /* 0x000000ff0300720c */ /* 0x000fe80003f25310 */
[----:B------:R-:W-:Y:S03]  /*5a20*/  PLOP3.LUT P1, PT, P1, PT, PT, 0x8, 0x80 ;  /* 0x000000000080781c */ /* 0x000fe60000f2e170 */
[----:B------:R-:W-:Y:S11]  /*5a30*/  @P0 FSETP.EQ.AND P1, PT, R41, RZ, PT ;  /* 0x000000ff2900020b */ /* 0x000ff60003f22000 */
[----:B------:R-:W-:Y:S02]  /*5a40*/  @!UPT UIADD3 URZ, UPT, UPT, URZ, URZ, URZ ;  /* 0x000000fffffff290 */ /* 0x000fe4000fffe0ff */
.L_x_104:
[----:B------:R-:W3:Y:S01]  /*5a50*/  SYNCS.PHASECHK.TRANS64.TRYWAIT P2, [UR21+0x100], R9 ;  /* 0x00010009ff0075a7 */ /* 0x000ee20008041115 */
[----:B------:R-:W-:Y:S04]  /*5a60*/  ELECT P0, URZ, PT ;  /* 0x0000000000ff782f */ /* 0x000fe80003800000 */
[----:B------:R-:W-:Y:S11]  /*5a70*/  PLOP3.LUT P1, PT, P1, P0, PT, 0xf2, 0x2f ;  /* 0x00000000002f781c */ /* 0x000ff60000f21e72 */
[----:B------:R-:W-:Y:S02]  /*5a80*/  @!UPT UIADD3 URZ, UPT, UPT, URZ, URZ, URZ ;  /* 0x000000fffffff290 */ /* 0x000fe4000fffe0ff */
[----:B------:R-:W-:Y:S05]  /*5a90*/  @!P1 IADD3 R8, P0, PT, R16, 0x980, RZ ;  /* 0x0000098010089810 */ /* 0x000fea0007f1e0ff */
[----:B------:R-:W-:Y:S01]  /*5aa0*/  @!P1 IMAD.X R6, RZ, RZ, R17, P0 ;  /* 0x000000ffff069224 */ /* 0x000fe200000e0611 */
[----:B---3--:R-:W-:Y:S07]  /*5ab0*/  @!P2 BRA `(.L_x_105) ;  /* 0x0000005400c0a947 */ /* 0x008fee0003800000 */
.L_x_211:
[----:B------:R-:W-:Y:S01]  /*5ac0*/  @!P1 R2UR UR5, R8 ;  /* 0x00000000080592ca */ /* 0x000fe200000e0000 */
[----:B------:R-:W-:Y:S01]  /*5ad0*/  VOTEU.ALL UP0, P1 ;  /* 0x0000000000ff7886 */ /* 0x000fe20000800000 */
[----:B------:R-:W-:Y:S01]  /*5ae0*/  @!P1 R2UR UR4, R6 ;  /* 0x00000000060492ca */ /* 0x000fe200000e0000 */
[----:B--2---:R-:W-:Y:S01]  /*5af0*/  @!P1 IMAD.MOV.U32 R0, RZ, RZ, 0x2000 ;  /* 0x00002000ff009424 */ /* 0x004fe200078e00ff */
[----:B------:R-:W-:Y:S01]  /*5b00*/  UMOV UR8, 0x0 ;  /* 0x0000000000087882 */ /* 0x000fe20000000000 */
[----:B------:R-:W-:Y:S01]  /*5b10*/  UMOV UR9, 0x10000000 ;  /* 0x1000000000097882 */ /* 0x000fe20000000000 */
[----:B------:R-:W-:Y:S01]  /*5b20*/  @!UP0 UIADD3 UR32, UPT, UPT, UR21, 0x200, URZ ;  /* 0x0000020015208890 */ /* 0x000fe2000fffe0ff */
[----:B------:R-:W-:Y:S01]  /*5b30*/  @!P1 IADD3 R8, P0, PT, R16, 0x980, RZ ;  /* 0x0000098010089810 */ /* 0x000fe20007f1e0ff */
[----:B------:R-:W-:Y:S01]  /*5b40*/  VOTEU.ALL UP0, P1 ;  /* 0x0000000000ff7886 */ /* 0x000fe20000800000 */
[----:B------:R-:W-:Y:S01]  /*5b50*/  UMOV UR36, UR44 ;  /* 0x0000002c00247c82 */ /* 0x000fe20008000000 */
[----:B------:R-:W-:Y:S02]  /*5b60*/  UPRMT UR6, UR58, 0x654, UR33 ;  /* 0x000006543a067896 */ /* 0x000fe40008000021 */
[----:B------:R-:W-:Y:S02]  /*5b70*/  @!P1 IMAD.X R6, RZ, RZ, R17, P0 ;  /* 0x000000ffff069224 */ /* 0x000fe400000e0611 */
[----:B------:R-:W-:Y:S02]  /*5b80*/  IMAD.U32 R10, RZ, RZ, UR5 ;  /* 0x00000005ff0a7e24 */ /* 0x000fe4000f8e00ff */
[----:B------:R-:W-:Y:S03]  /*5b90*/  IMAD.U32 R11, RZ, RZ, UR4 ;  /* 0x00000004ff0b7e24 */ /* 0x000fe6000f8e00ff */
[----:B------:R-:W-:Y:S02]  /*5ba0*/  @!P1 R2UR UR4, R10 ;  /* 0x000000000a0492ca */ /* 0x000fe400000e0000 */
[----:B------:R-:W-:Y:S11]  /*5bb0*/  @!P1 R2UR UR5, R11 ;  /* 0x000000000b0592ca */ /* 0x000ff600000e0000 */
[----:B------:R-:W-:Y:S02]  /*5bc0*/  @!UPT UIADD3 URZ, UPT, UPT, URZ, URZ, URZ ;  /* 0x000000fffffff290 */ /* 0x000fe4000fffe0ff */
[----:B------:R2:W-:Y:S01]  /*5bd0*/  @!UP0 UTMALDG.3D [UR32], [UR4], desc[UR8] ;  /* 0x00000820040085b4 */ /* 0x0005e20008011000 */
[----:B------:R2:W-:Y:S01]  /*5be0*/  @!P1 SYNCS.ARRIVE.TRANS64.RED.A0TR RZ, [UR21+0xe0], R0 ;  /* 0x0000e000ffff99a7 */ /* 0x0005e20008300415 */
[----:B------:R-:W-:Y:S01]  /*5bf0*/  SYNCS.ARRIVE.TRANS64.RED.A1T0 RZ, [UR6], RZ ;  /* 0x000000ffffff79a7 */ /* 0x000fe20008100406 */
[----:B------:R-:W3:Y:S02]  /*5c00*/  SYNCS.PHASECHK.TRANS64.TRYWAIT P2, [UR21+0x108], R9 ;  /* 0x00010809ff0075a7 */ /* 0x000ee40008041115 */
[----:B--23--:R-:W-:Y:S05]  /*5c10*/  @!P2 BRA `(.L_x_106) ;  /* 0x000000540080a947 */ /* 0x00cfea0003800000 */
.L_x_213:
        /* <DEDUP_REMOVED lines=8> */
[----:B------:R-:W-:Y:S01]  /*5ca0*/  @!UP0 UIADD3 UR24, UPT, UPT, UR21, 0x2200, URZ ;  /* 0x0000220015188890 */ /* 0x000fe2000fffe0ff */
[----:B------:R-:W-:Y:S01]  /*5cb0*/  VOTEU.ALL UP0, P1 ;  /* 0x0000000000ff7886 */ /* 0x000fe20000800000 */
[----:B------:R-:W-:Y:S01]  /*5cc0*/  UMOV UR27, UR35 ;  /* 0x00000023001b7c82 */ /* 0x000fe20008000000 */
[----:B------:R-:W-:Y:S02]  /*5cd0*/  UMOV UR28, UR44 ;  /* 0x0000002c001c7c82 */ /* 0x000fe40008000000 */
[----:B------:R-:W-:Y:S01]  /*5ce0*/  IMAD.U32 R10, RZ, RZ, UR5 ;  /* 0x00000005ff0a7e24 */ /* 0x000fe2000f8e00ff */
[----:B------:R-:W-:Y:S01]  /*5cf0*/  UPRMT UR6, UR58, 0x654, UR25 ;  /* 0x000006543a067896 */ /* 0x000fe20008000019 */
[----:B------:R-:W-:Y:S02]  /*5d00*/  IMAD.U32 R11, RZ, RZ, UR4 ;  /* 0x00000004ff0b7e24 */ /* 0x000fe4000f8e00ff */
[----:B------:R-:W-:Y:S01]  /*5d10*/  @!P1 IMAD.X R6, RZ, RZ, R17, P0 ;  /* 0x000000ffff069224 */ /* 0x000fe200000e0611 */
        /* <DEDUP_REMOVED lines=8> */
.L_x_215:
[----:B------:R-:W-:Y:S01]  /*5da0*/  @!P1 R2UR UR5, R8 ;  /* 0x00000000080592ca */ /* 0x000fe200000e0000 */
[----:B------:R-:W-:Y:S01]  /*5db0*/  VOTEU.ALL UP0, P1 ;  /* 0x0000000000ff7886 */ /* 0x000fe20000800000 */
[----:B------:R-:W-:Y:S01]  /*5dc0*/  @!P1 R2UR UR4, R6 ;  /* 0x00000000060492ca */ /* 0x000fe200000e0000 */
[----:B--2---:R-:W-:Y:S01]  /*5dd0*/  @!P1 IMAD.MOV.U32 R0, RZ, RZ, 0x2000 ;  /* 0x00002000ff009424 */ /* 0x004fe200078e00ff */
[----:B------:R-:W-:Y:S01]  /*5de0*/  UMOV UR8, 0x0 ;  /* 0x0000000000087882 */ /* 0x000fe20000000000 */
[----:B------:R-:W-:Y:S01]  /*5df0*/  UMOV UR9, 0x10000000 ;  /* 0x1000000000097882 */ /* 0x000fe20000000000 */
[----:B------:R-:W-:Y:S01]  /*5e00*/  @!UP0 UIADD3 UR18, UPT, UPT, UR34, 0x40, URZ ;  /* 0x0000004022128890 */ /* 0x000fe2000fffe0ff */
[----:B------:R-:W-:Y:S01]  /*5e10*/  VIADD R14, R14, 0x1 ;  /* 0x000000010e0e7836 */ /* 0x000fe20000000000 */
[----:B------:R-:W-:Y:S01]  /*5e20*/  @!UP0 UIADD3 UR16, UPT, UPT, UR21, 0x4200, URZ ;  /* 0x0000420015108890 */ /* 0x000fe2000fffe0ff */
[----:B------:R-:W-:Y:S01]  /*5e30*/  VOTEU.ALL UP0, P1 ;  /* 0x0000000000ff7886 */ /* 0x000fe20000800000 */
[----:B------:R-:W-:Y:S01]  /*5e40*/  UMOV UR19, UR35 ;  /* 0x0000002300137c82 */ /* 0x000fe20008000000 */
[----:B------:R-:W-:Y:S02]  /*5e50*/  UMOV UR20, UR44 ;  /* 0x0000002c00147c82 */ /* 0x000fe40008000000 */
[----:B------:R-:W-:Y:S01]  /*5e60*/  IMAD.U32 R10, RZ, RZ, UR5 ;  /* 0x00000005ff0a7e24 */ /* 0x000fe2000f8e00ff */
[----:B------:R-:W-:Y:S01]  /*5e70*/  UPRMT UR6, UR58, 0x654, UR17 ;  /* 0x000006543a067896 */ /* 0x000fe20008000011 */
        /* <DEDUP_REMOVED lines=9> */
.L_x_217:
[----:B------:R-:W-:Y:S01]  /*5f10*/  @!P1 IADD3 R6, P0, PT, R16, 0x980, RZ ;  /* 0x0000098010069810 */ /* 0x000fe20007f1e0ff */
[----:B------:R-:W-:Y:S01]  /*5f20*/  VOTEU.ALL UP0, P1 ;  /* 0x0000000000ff7886 */ /* 0x000fe20000800000 */
[----:B------:R-:W-:Y:S01]  /*5f30*/  UMOV UR6, 0x0 ;  /* 0x0000000000067882 */ /* 0x000fe20000000000 */
[----:B------:R-:W-:Y:S01]  /*5f40*/  UMOV UR7, 0x10000000 ;  /* 0x1000000000077882 */ /* 0x000fe20000000000 */
[----:B------:R-:W-:Y:S01]  /*5f50*/  @!P1 R2UR UR5, R6 ;  /* 0x00000000060592ca */ /* 0x000fe200000e0000 */
[----:B--2---:R-:W-:Y:S01]  /*5f60*/  @!P1 IMAD.X R0, RZ, RZ, R17, P0 ;  /* 0x000000ffff009224 */ /* 0x004fe200000e0611 */
[----:B------:R-:W-:Y:S01]  /*5f70*/  @!UP0 UIADD3 UR10, UPT, UPT, UR34, 0x60, URZ ;  /* 0x00000060220a8890 */ /* 0x000fe2000fffe0ff */
[----:B------:R-:W-:Y:S01]  /*5f80*/  R2UR UR18, R86 ;  /* 0x00000000561272ca */ /* 0x000fe200000e0000 */
[----:B------:R-:W-:Y:S01]  /*5f90*/  @!UP0 UIADD3 UR8, UPT, UPT, UR21, 0x6200, URZ ;  /* 0x0000620015088890 */ /* 0x000fe2000fffe0ff */
[----:B------:R-:W-:Y:S01]  /*5fa0*/  ISETP.NE.AND P0, PT, R14, 0x2, PT ;  /* 0x000000020e00780c */ /* 0x000fe20003f05270 */
[----:B------:R-:W-:Y:S01]  /*5fb0*/  @!UP0 UIADD3 UR9, UPT, UPT, UR21, 0xf8, URZ ;  /* 0x000000f815098890 */ /* 0x000fe2000fffe0ff */
[----:B------:R-:W-:Y:S01]  /*5fc0*/  @!P1 R2UR UR4, R0 ;  /* 0x00000000000492ca */ /* 0x000fe200000e0000 */
[----:B------:R-:W-:Y:S01]  /*5fd0*/  VOTEU.ALL UP0, P1 ;  /* 0x0000000000ff7886 */ /* 0x000fe20000800000 */
[----:B------:R-:W-:Y:S01]  /*5fe0*/  UMOV UR11, UR35 ;  /* 0x00000023000b7c82 */ /* 0x000fe20008000000 */
[----:B------:R-:W-:Y:S01]  /*5ff0*/  UMOV UR12, UR44 ;  /* 0x0000002c000c7c82 */ /* 0x000fe20008000000 */
[----:B------:R-:W-:Y:S01]  /*6000*/  SEL R0, RZ, 0x1, P0 ;  /* 0x00000001ff007807 */ /* 0x000fe20000000000 */
[----:B------:R-:W-:Y:S01]  /*6010*/  UIADD3 UR16, UPT, UPT, UR14, UR63, URZ ;  /* 0x0000003f0e107290 */ /* 0x000fe2000fffe0ff */
[----:B------:R-:W-:Y:S01]  /*6020*/  IMAD.U32 R8, RZ, RZ, UR5 ;  /* 0x00000005ff087e24 */ /* 0x000fe2000f8e00ff */
[----:B------:R-:W-:Y:S01]  /*6030*/  LOP3.LUT R15, R15, 0x1, RZ, 0x3c, !PT ;  /* 0x000000010f0f7812 */ /* 0x000fe200078e3cff */
[----:B------:R-:W-:Y:S01]  /*6040*/  UPLOP3.LUT UP3, UPT, UPT, UPT, UPT, 0x80, 0x8 ;  /* 0x000000000008789c */ /* 0x000fe20003f6f070 */
[----:B------:R-:W-:Y:S01]  /*6050*/  LOP3.LUT R13, R13, R0, RZ, 0x3c, !PT ;  /* 0x000000000d0d7212 */ /* 0x000fe200078e3cff */
[----:B------:R-:W-:Y:S01]  /*6060*/  UMOV UR44, UR37 ;  /* 0x00000025002c7c82 */ /* 0x000fe20008000000 */
[----:B------:R-:W-:Y:S02]  /*6070*/  SEL R14, R14, RZ, P0 ;  /* 0x000000ff0e0e7207 */ /* 0x000fe40000000000 */
[----:B------:R-:W-:Y:S01]  /*6080*/  IMAD.U32 R9, RZ, RZ, UR4 ;  /* 0x00000004ff097e24 */ /* 0x000fe2000f8e00ff */
[----:B------:R-:W-:Y:S04]  /*6090*/  @!P1 R2UR UR4, R8 ;  /* 0x00000000080492ca */ /* 0x000fe800000e0000 */
[----:B------:R-:W-:Y:S11]  /*60a0*/  @!P1 R2UR UR5, R9 ;  /* 0x00000000090592ca */ /* 0x000ff600000e0000 */
[----:B------:R-:W-:Y:S02]  /*60b0*/  @!UPT UIADD3 URZ, UPT, UPT, URZ, URZ, URZ ;  /* 0x000000fffffff290 */ /* 0x000fe4000fffe0ff */
[----:B------:R2:W-:Y:S01]  /*60c0*/  @!UP0 UTMALDG.3D [UR8], [UR4], desc[UR6] ;  /* 0x00000608040085b4 */ /* 0x0005e20008011000 */
[----:B------:R3:W-:Y:S01]  /*60d0*/  @!P1 SYNCS.ARRIVE.TRANS64.RED.A0TR RZ, [UR21+0xf8], R7 ;  /* 0x0000f807ffff99a7 */ /* 0x0007e20008300415 */
[----:B------:R-:W-:Y:S01]  /*60e0*/  SYNCS.ARRIVE.TRANS64.RED.A1T0 RZ, [UR46], RZ ;  /* 0x000000ffffff79a7 */ /* 0x000fe2000810042e */
[----:B--2---:R-:W-:Y:S01]  /*60f0*/  UIADD3 UR11, UPT, UPT, UR13, UR18, URZ ;  /* 0x000000120d0b7290 */ /* 0x004fe2000fffe0ff */
[----:B------:R-:W-:Y:S11]  /*6100*/  BRA.U UP1, `(.L_x_109) ;  /* 0xfffffff101647547 */ /* 0x000ff6000b83ffff */
[----:B------:R-:W-:-:S04]  /*6110*/  SHF.L.U32 R3, R15, 0x1f, RZ ;  /* 0x0000001f0f037819 */ /* 0x000fc800000006ff */
[----:B------:R-:W2:Y:S02]  /*6120*/  SYNCS.PHASECHK.TRANS64.TRYWAIT P0, [UR21+0x100], R3 ;  /* 0x00010003ff0075a7 */ /* 0x000ea40008001115 */
[----:B--2---:R-:W-:Y:S05]  /*6130*/  @!P0 BRA `(.L_x_110) ;  /* 0x0000005000808947 */ /* 0x004fea0003800000 */
.L_x_219:
[----:B------:R-:W4:Y:S02]  /*6140*/  SYNCS.PHASECHK.TRANS64.TRYWAIT P0, [UR21+0x108], R3 ;  /* 0x00010803ff0075a7 */ /* 0x000f240008001115 */
[----:B----4-:R-:W-:Y:S05]  /*6150*/  @!P0 BRA `(.L_x_111) ;  /* 0x0000005000908947 */ /* 0x010fea0003800000 */
.L_x_221:
[----:B------:R-:W4:Y:S02]  /*6160*/  SYNCS.PHASECHK.TRANS64.TRYWAIT P0, [UR21+0x110], R3 ;  /* 0x00011003ff0075a7 */ /* 0x000f240008001115 */
[----:B----4-:R-:W-:Y:S05]  /*6170*/  @!P0 BRA `(.L_x_112) ;  /* 0x0000005000a08947 */ /* 0x010fea0003800000 */
.L_x_223:
[----:B--2---:R-:W-:-:S07]  /*6180*/  MOV R0, UR21 ;  /* 0x0000001500007c02 */ /* 0x004fce0008000f00 */
.L_x_113:
[----:B--2---:R-:W-:-:S04]  /*6190*/  SHF.L.U32 R3, R15, 0x1f, RZ ;  /* 0x0000001f0f037819 */ /* 0x004fc800000006ff */
[----:B------:R2:W4:Y:S03]  /*61a0*/  SYNCS.PHASECHK.TRANS64.TRYWAIT P0, [R0+URZ+0x118], R3 ;  /* 0x00011803000075a7 */ /* 0x00052600080011ff */
[----:B----4-:R-:W-:Y:S05]  /*61b0*/  @!P0 NANOSLEEP.SYNCS 0x989680 ;  /* 0x009896800000895d */ /* 0x010fea0003900000 */
[----:B------:R-:W4:Y:S02]  /*61c0*/  @!P0 SYNCS.PHASECHK.TRANS64 P0, [R0+URZ+0x118], R3 ;  /* 0x00011803000085a7 */ /* 0x000f2400080010ff */
[----:B-1--4-:R-:W-:Y:S05]  /*61d0*/  @P0 EXIT ;  /* 0x000000000000094d */ /* 0x012fea0003800000 */
[----:B------:R-:W-:Y:S05]  /*61e0*/  BRA `(.L_x_113) ;  /* 0xfffffffc00e87947 */ /* 0x000fea000383ffff */
.L_x_98:
[----:B------:R-:W-:-:S06]  /*61f0*/  UISETP.GE.AND UP0, UPT, UR17, 0x4, UPT ;  /* 0x000000041100788c */ /* 0x000fcc000bf06270 */
[----:B------:R-:W-:-:S13]  /*6200*/  PLOP3.LUT P0, PT, PT, PT, UP0, 0x80, 0x8 ;  /* 0x000000000008781c */ /* 0x000fda0003f0f008 */
[----:B------:R-:W-:Y:S05]  /*6210*/  @!P0 EXIT ;  /* 0x000000000000894d */ /* 0x000fea0003800000 */
[----:B------:R-:W-:Y:S01]  /*6220*/  BAR.SYNC.DEFER_BLOCKING 0x6, 0xa0 ;  /* 0x0182800000007b1d */ /* 0x000fe20000010000 */
[C---:B------:R-:W-:Y:S01]  /*6230*/  IMAD.SHL.U32 R5, R97.reuse, 0x20, RZ ;  /* 0x0000002061057824 */ /* 0x040fe200078e00ff */
[C---:B------:R-:W-:Y:S01]  /*6240*/  SHF.L.U32 R37, R97.reuse, 0x10, RZ ;  /* 0x0000001061257819 */ /* 0x040fe200000006ff */
[C---:B------:R-:W-:Y:S01]  /*6250*/  IMAD.SHL.U32 R96, R97.reuse, 0x4, RZ ;  /* 0x0000000461607824 */ /* 0x040fe200078e00ff */
[----:B------:R-:W-:Y:S01]  /*6260*/  LOP3.LUT R98, R97, 0x60, RZ, 0xc0, !PT ;  /* 0x0000006061627812 */ /* 0x000fe200078ec0ff */
[----:B------:R-:W-:Y:S01]  /*6270*/  HFMA2 R93, -RZ, RZ, 0, 5.9604644775390625e-08 ;  /* 0x00000001ff5d7431 */ /* 0x000fe200000001ff */
[----:B------:R-:W-:Y:S02]  /*6280*/  UMOV UR43, 0x400 ;  /* 0x00000400002b7882 */ /* 0x000fe40000000000 */
[----:B------:R-:W1:Y:S01]  /*6290*/  LDC.64 R80, c[0x0][0xc88] ;  /* 0x00032200ff507b82 */ /* 0x000e620000000a00 */
[----:B------:R-:W-:Y:S01]  /*62a0*/  ULEA UR43, UR58, UR43, 0x18 ;  /* 0x0000002b3a2b7291 */ /* 0x000fe2000f8ec0ff */
[----:B------:R-:W-:Y:S01]  /*62b0*/  LOP3.LUT R7, R5, 0xc0, RZ, 0xc0, !PT ;  /* 0x000000c005077812 */ /* 0x000fe200078ec0ff */
[----:B------:R-:W-:Y:S01]  /*62c0*/  HFMA2 R91, -RZ, RZ, 0, 0 ;  /* 0x00000000ff5b7431 */ /* 0x000fe200000001ff */
[----:B------:R-:W-:Y:S01]  /*62d0*/  LOP3.LUT R95, R97, 0x2, RZ, 0xc0, !PT ;  /* 0x00000002615f7812 */ /* 0x000fe200078ec0ff */
[----:B------:R-:W-:Y:S01]  /*62e0*/  UIADD3 UR4, UPT, UPT, UR43, 0x200, URZ ;  /* 0x000002002b047890 */ /* 0x000fe2000fffe0ff */
[----:B------:R-:W-:Y:S01]  /*62f0*/  LOP3.LUT R96, R7, 0x18, R96, 0xf8, !PT ;  /* 0x0000001807607812 */ /* 0x000fe200078ef860 */
[----:B------:R-:W-:Y:S01]  /*6300*/  IMAD.MOV.U32 R36, RZ, RZ, RZ ;  /* 0x000000ffff247224 */ /* 0x000fe200078e00ff */
[----:B------:R-:W2:Y:S01]  /*6310*/  LDC.64 R82, c[0x0][0xc90] ;  /* 0x00032400ff527b82 */ /* 0x000ea20000000a00 */
[----:B------:R-:W-:Y:S01]  /*6320*/  LOP3.LUT R37, R37, 0x600000, RZ, 0xc0, !PT ;  /* 0x0060000025257812 */ /* 0x000fe200078ec0ff */
[----:B------:R-:W-:Y:S01]  /*6330*/  IMAD.MOV.U32 R89, RZ, RZ, RZ ;  /* 0x000000ffff597224 */ /* 0x000fe200078e00ff */
[----:B------:R-:W-:Y:S01]  /*6340*/  LOP3.LUT R96, R96, 0xf20, R5, 0xf8, !PT ;  /* 0x00000f2060607812 */ /* 0x000fe200078ef805 */
[----:B------:R-:W-:Y:S01]  /*6350*/  IMAD.U32 R87, RZ, RZ, UR4 ;  /* 0x00000004ff577e24 */ /* 0x000fe2000f8e00ff */
[----:B------:R-:W-:Y:S01]  /*6360*/  LOP3.LUT R97, R97, 0x4, RZ, 0xc0, !PT ;  /* 0x0000000461617812 */ /* 0x000fe200078ec0ff */
[----:B------:R-:W3:Y:S01]  /*6370*/  LDCU UR60, c[0x0][0x370] ;  /* 0x00006e00ff3c77ac */ /* 0x000ee20008000800 */
[----:B------:R-:W-:Y:S01]  /*6380*/  MOV R92, RZ ;  /* 0x000000ff005c7202 */ /* 0x000fe20000000f00 */
[----:B------:R-:W4:Y:S01]  /*6390*/  LDC.64 R78, c[0x0][0xcb0] ;  /* 0x00032c00ff4e7b82 */ /* 0x000f220000000a00 */
[----:B------:R-:W3:Y:S01]  /*63a0*/  LDS R0, [UR43+0x1c0] ;  /* 0x0001c02bff007984 */ /* 0x000ee20008000800 */
[----:B------:R-:W-:Y:S01]  /*63b0*/  IMAD R96, R96, 0x2, R87 ;  /* 0x0000000260607824 */ /* 0x000fe200078e0257 */
[----:B------:R-:W1:Y:S03]  /*63c0*/  LDCU UR42, c[0x0][0xf0c] ;  /* 0x0001e180ff2a77ac */ /* 0x000e660008000800 */
[--C-:B------:R-:W-:Y:S01]  /*63d0*/  IMAD R95, R95, -0x10, R96.reuse ;  /* 0xfffffff05f5f7824 */ /* 0x100fe200078e0260 */
[----:B------:R-:W1:Y:S01]  /*63e0*/  LDCU UR38, c[0x0][0xf30] ;  /* 0x0001e600ff2677ac */ /* 0x000e620008000800 */
[----:B------:R-:W1:Y:S01]  /*63f0*/  LDC.64 R76, c[0x0][0xca8] ;  /* 0x00032a00ff4c7b82 */ /* 0x000e620000000a00 */
[----:B------:R-:W-:Y:S01]  /*6400*/  IMAD R94, R97, -0x10, R96 ;  /* 0xfffffff0615e7824 */ /* 0x000fe200078e0260 */
[----:B------:R-:W1:Y:S01]  /*6410*/  LDCU.64 UR56, c[0x0][0xc88] ;  /* 0x00019100ff3877ac */ /* 0x000e620008000a00 */
[----:B------:R-:W1:Y:S01]  /*6420*/  LDCU.64 UR40, c[0x0][0xf28] ;  /* 0x0001e500ff2877ac */ /* 0x000e620008000a00 */
[----:B------:R-:W1:Y:S01]  /*6430*/  LDCU.128 UR52, c[0x0][0xf10] ;  /* 0x0001e200ff3477ac */ /* 0x000e620008000c00 */
[----:B------:R-:W1:Y:S01]  /*6440*/  LDCU UR59, c[0x0][0x374] ;  /* 0x00006e80ff3b77ac */ /* 0x000e620008000800 */
[----:B------:R-:W-:Y:S01]  /*6450*/  UMOV UR47, URZ ;  /* 0x000000ff002f7c82 */ /* 0x000fe20008000000 */
[----:B------:R-:W-:Y:S01]  /*6460*/  UMOV UR46, URZ ;  /* 0x000000ff002e7c82 */ /* 0x000fe20008000000 */
[----:B--23--:R-:W-:-:S07]  /*6470*/  IMAD.IADD R37, R0, 0x1, R37 ;  /* 0x0000000100257824 */ /* 0x00cfce00078e0225 */
.L_x_157:
[----:B------:R-:W-:Y:S02]  /*6480*/  LEA R3, R89, UR43, 0x3 ;  /* 0x0000002b59037c11 */ /* 0x000fe4000f8e18ff */
[----:B------:R-:W-:Y:S02]  /*6490*/  SHF.L.U32 R0, R91, 0x1f, RZ ;  /* 0x0000001f5b007819 */ /* 0x000fe400000006ff */
[----:B------:R-:W-:Y:S02]  /*64a0*/  LEA R5, R89, UR43, 0x4 ;  /* 0x0000002b59057c11 */ /* 0x000fe4000f8e20ff */
[----:B--2---:R-:W2:Y:S02]  /*64b0*/  SYNCS.PHASECHK.TRANS64.TRYWAIT P0, [R3+URZ+0x130], R0 ;  /* 0x00013000030075a7 */ /* 0x004ea400080011ff */
[----:B-12---:R-:W-:Y:S05]  /*64c0*/  @!P0 BRA `(.L_x_114) ;  /* 0x0000004c00e48947 */ /* 0x006fea0003800000 */
.L_x_224:
[----:B------:R-:W3:Y:S01]  /*64d0*/  LDS.128 R4, [R5+0x1a0] ;  /* 0x0001a00005047984 */ /* 0x000ee20000000c00 */
[----:B------:R-:W-:Y:S01]  /*64e0*/  UISETP.GE.AND UP0, UPT, UR39, 0x1, UPT ;  /* 0x000000012700788c */ /* 0x000fe2000bf06270 */
[----:B------:R-:W-:Y:S01]  /*64f0*/  @!PT LDS RZ, [RZ] ;  /* 0x00000000fffff984 */ /* 0x000fe20000000800 */
[----:B------:R-:W-:Y:S01]  /*6500*/  @!PT LDS RZ, [RZ] ;  /* 0x00000000fffff984 */ /* 0x000fe20000000800 */
[----:B------:R-:W-:Y:S01]  /*6510*/  @!PT LDS RZ, [RZ] ;  /* 0x00000000fffff984 */ /* 0x000fe20000000800 */
[----:B------:R-:W-:Y:S01]  /*6520*/  @!PT LDS RZ, [RZ] ;  /* 0x00000000fffff984 */ /* 0x000fe20000000800 */
[----:B------:R1:W-:Y:S06]  /*6530*/  MEMBAR.ALL.CTA ;  /* 0x0000000000007992 */ /* 0x0003ec0000008000 */
[----:B-1----:R-:W1:Y:S01]  /*6540*/  FENCE.VIEW.ASYNC.S ;  /* 0x00000000000073c6 */ /* 0x002e620000000000 */
[----:B---3--:R-:W-:Y:S11]  /*6550*/  LOP3.LUT P0, RZ, R6, 0x1, RZ, 0xc0, !PT ;  /* 0x0000000106ff7812 */ /* 0x008ff6000780c0ff */
[----:B------:R-:W-:Y:S02]  /*6560*/  @!UPT UIADD3 URZ, UPT, UPT, URZ, URZ, URZ ;  /* 0x000000fffffff290 */ /* 0x000fe4000fffe0ff */
[----:B-1----:R-:W-:Y:S01]  /*6570*/  VOTEU.ANY UP1, P0 ;  /* 0x0000000000ff7886 */ /* 0x002fe20000020100 */
[----:B------:R-:W-:Y:S01]  /*6580*/  PLOP3.LUT P0, PT, PT, PT, UP1, 0x80, 0x8 ;  /* 0x000000000008781c */ /* 0x000fe20003f0f018 */
[----:B------:R-:W-:Y:S11]  /*6590*/  UP2UR UR62, UPR, URZ, 0x2 ;  /* 0x00000002ff3e7883 */ /* 0x000ff60008000000 */
[----:B------:R-:W-:Y:S01]  /*65a0*/  @!UPT UIADD3 URZ, UPT, UPT, URZ, URZ, URZ ;  /* 0x000000fffffff290 */ /* 0x000fe2000fffe0ff */
[----:B--2---:R-:W-:Y:S02]  /*65b0*/  @P0 SHF.R.U32.HI R0, RZ, 0x10, R5 ;  /* 0x00000010ff000819 */ /* 0x004fe40000011605 */
        /* <DEDUP_REMOVED lines=12> */
[----:B------:R-:W2:Y:S01]  /*6680*/  LDCU UR10, c[0x0][0xf20] ;  /* 0x0001e400ff0a77ac */ /* 0x000ea20008000800 */
[----:B------:R-:W-:Y:S02]  /*6690*/  UIMAD.WIDE.U32 UR4, UR59, UR55, URZ ;  /* 0x000000373b0472a5 */ /* 0x000fe4000f8e00ff */
[----:B------:R-:W-:Y:S02]  /*66a0*/  UIMAD.WIDE.U32 UR6, UR60, UR52, URZ ;  /* 0x000000343c0672a5 */ /* 0x000fe4000f8e00ff */
[----:B------:R-:W-:Y:S02]  /*66b0*/  UISETP.NE.AND UP0, UPT, UR54, 0x1, UPT ;  /* 0x000000013600788c */ /* 0x000fe4000bf05270 */
[----:B------:R-:W-:Y:S02]  /*66c0*/  UIMAD.WIDE.U32 UR8, UR36, UR55, URZ ;  /* 0x00000037240872a5 */ /* 0x000fe4000f8e00ff */
[----:B------:R-:W-:Y:S02]  /*66d0*/  UIMAD.WIDE.U32 UR12, UR37, UR52, URZ ;  /* 0x00000034250c72a5 */ /* 0x000fe4000f8e00ff */
[----:B------:R-:W-:Y:S02]  /*66e0*/  UISETP.NE.AND UP1, UPT, UR42, 0x1, UPT ;  /* 0x000000012a00788c */ /* 0x000fe4000bf25270 */
[----:B------:R-:W-:Y:S01]  /*66f0*/  UISETP.NE.AND UP2, UPT, UR39, 0x1, UPT ;  /* 0x000000012700788c */ /* 0x000fe2000bf45270 */
[----:B------:R-:W-:Y:S02]  /*6700*/  UMOV UR4, UR5 ;  /* 0x0000000500047c82 */ /* 0x000fe40008000000 */
[----:B--2---:R-:W-:Y:S03]  /*6710*/  USHF.R.U32.HI UR5, URZ, UR10, UR4 ;  /* 0x0000000aff057299 */ /* 0x004fe60008011604 */
[----:B------:R-:W-:Y:S02]  /*6720*/  UMOV UR4, UR7 ;  /* 0x0000000700047c82 */ /* 0x000fe40008000000 */
[----:B------:R-:W-:Y:S02]  /*6730*/  USHF.R.U32.HI UR7, URZ, UR53, UR4 ;  /* 0x00000035ff077299 */ /* 0x000fe40008011604 */
[----:B------:R-:W-:Y:S02]  /*6740*/  USEL UR4, UR59, UR5, !UP0 ;  /* 0x000000053b047287 */ /* 0x000fe4000c000000 */
[----:B------:R-:W-:Y:S01]  /*6750*/  USEL UR7, UR60, UR7, !UP1 ;  /* 0x000000073c077287 */ /* 0x000fe2000c800000 */
[----:B------:R-:W-:Y:S01]  /*6760*/  UMOV UR5, UR9 ;  /* 0x0000000900057c82 */ /* 0x000fe20008000000 */
[----:B------:R-:W-:Y:S02]  /*6770*/  UIMAD.WIDE.U32 UR8, UR4, UR40, URZ ;  /* 0x00000028040872a5 */ /* 0x000fe4000f8e00ff */
[----:B------:R-:W-:Y:S03]  /*6780*/  USHF.R.U32.HI UR6, URZ, UR10, UR5 ;  /* 0x0000000aff067299 */ /* 0x000fe60008011605 */
[----:B------:R-:W-:Y:S01]  /*6790*/  UMOV UR5, UR13 ;  /* 0x0000000d00057c82 */ /* 0x000fe20008000000 */
[----:B------:R-:W-:Y:S02]  /*67a0*/  UIMAD.WIDE.U32 UR12, UR7, UR40, URZ ;  /* 0x00000028070c72a5 */ /* 0x000fe4000f8e00ff */
[----:B------:R-:W-:Y:S02]  /*67b0*/  USHF.R.U32.HI UR10, URZ, UR53, UR5 ;  /* 0x00000035ff0a7299 */ /* 0x000fe40008011605 */
[----:B------:R-:W-:Y:S01]  /*67c0*/  USEL UR6, UR36, UR6, !UP0 ;  /* 0x0000000624067287 */ /* 0x000fe2000c000000 */
[----:B------:R-:W-:Y:S02]  /*67d0*/  UMOV UR5, UR9 ;  /* 0x0000000900057c82 */ /* 0x000fe40008000000 */
[----:B------:R-:W-:Y:S01]  /*67e0*/  UMOV UR8, UR13 ;  /* 0x0000000d00087c82 */ /* 0x000fe20008000000 */
[----:B------:R-:W-:Y:S02]  /*67f0*/  @UP2 USHF.R.U32.HI UR4, URZ, UR41, UR5 ;  /* 0x00000029ff042299 */ /* 0x000fe40008011605 */
[----:B------:R-:W-:Y:S02]  /*6800*/  @UP2 USHF.R.U32.HI UR7, URZ, UR41, UR8 ;  /* 0x00000029ff072299 */ /* 0x000fe40008011608 */
[----:B------:R-:W-:Y:S02]  /*6810*/  UIMAD UR4, UR39, UR4, URZ ;  /* 0x00000004270472a4 */ /* 0x000fe4000f8e02ff */
        /* <DEDUP_REMOVED lines=8> */
[----:B------:R-:W-:Y:S02]  /*68a0*/  USEL UR12, UR6, UR4, !UP2 ;  /* 0x00000004060c7287 */ /* 0x000fe4000d000000 */
[----:B------:R-:W-:Y:S02]  /*68b0*/  UIADD3 UR8, UPT, UPT, -UR5, URZ, URZ ;  /* 0x000000ff05087290 */ /* 0x000fe4000fffe1ff */
[----:B------:R-:W-:Y:S01]  /*68c0*/  UIADD3 UR10, UPT, UPT, -UR12, URZ, URZ ;  /* 0x000000ff0c0a7290 */ /* 0x000fe2000fffe1ff */
[----:B------:R-:W-:Y:S01]  /*68d0*/  @!UP0 UMOV UR4, UR9 ;  /* 0x0000000900048c82 */ /* 0x000fe20008000000 */
[----:B------:R-:W-:Y:S02]  /*68e0*/  UIADD3 UR9, UPT, UPT, -UR6, URZ, URZ ;  /* 0x000000ff06097290 */ /* 0x000fe4000fffe1ff */
[----:B------:R-:W-:Y:S02]  /*68f0*/  @!UP0 USHF.R.U32.HI UR4, URZ, UR41, UR4 ;  /* 0x00000029ff048299 */ /* 0x000fe40008011604 */
[----:B------:R-:W-:Y:S02]  /*6900*/  UIMAD UR10, UR39, UR10, UR6 ;  /* 0x0000000a270a72a4 */ /* 0x000fe4000f8e0206 */
[----:B------:R-:W-:Y:S04]  /*6910*/  @!UP0 USEL UR4, UR5, UR4, !UP2 ;  /* 0x0000000405048287 */ /* 0x000fe8000d000000 */
[----:B------:R-:W-:Y:S02]  /*6920*/  @!UP0 UIMAD UR10, UR7, UR10, UR4 ;  /* 0x0000000a070a82a4 */ /* 0x000fe4000f8e0204 */
[----:B------:R-:W-:Y:S02]  /*6930*/  @!UP0 UIADD3 UR12, UPT, UPT, UR12, -UR4, URZ ;  /* 0x800000040c0c8290 */ /* 0x000fe4000fffe0ff */
[----:B------:R-:W-:Y:S02]  /*6940*/  UIMAD UR7, UR42, UR8, UR37 ;  /* 0x000000082a0772a4 */ /* 0x000fe4000f8e0225 */
[----:B------:R-:W-:Y:S02]  /*6950*/  @!UP0 UIMAD UR6, UR12, UR39, UR5 ;  /* 0x000000270c0682a4 */ /* 0x000fe4000f8e0205 */
[----:B------:R-:W-:Y:S01]  /*6960*/  UIMAD UR4, UR54, UR9, UR36 ;  /* 0x00000009360472a4 */ /* 0x000fe2000f8e0224 */
[----:B------:R-:W-:Y:S02]  /*6970*/  @!UP0 UMOV UR5, UR10 ;  /* 0x0000000a00058c82 */ /* 0x000fe40008000000 */
[----:B------:R-:W-:Y:S02]  /*6980*/  UIMAD UR37, UR5, UR42, UR7 ;  /* 0x0000002a052572a4 */ /* 0x000fe4000f8e0207 */
[----:B------:R-:W-:Y:S11]  /*6990*/  UIMAD UR36, UR6, UR54, UR4 ;  /* 0x00000036062472a4 */ /* 0x000ff6000f8e0204 */
[----:B------:R-:W-:Y:S01]  /*69a0*/  @!UPT UIADD3 URZ, UPT, UPT, URZ, URZ, URZ ;  /* 0x000000fffffff290 */ /* 0x000fe2000fffe0ff */
.L_x_115:
[----:B------:R-:W-:Y:S01]  /*69b0*/  UISETP.NE.AND UP0, UPT, UR38, 0x1, UPT ;  /* 0x000000012600788c */ /* 0x000fe2000bf05270 */
[----:B------:R-:W-:Y:S01]  /*69c0*/  LOP3.LUT P0, RZ, R87, 0x1b0, RZ, 0xc0, !PT ;  /* 0x000001b057ff7812 */ /* 0x000fe2000780c0ff */
[----:B------:R-:W-:Y:S01]  /*69d0*/  USHF.L.U32 UR49, UR11, 0x7, URZ ;  /* 0x000000070b317899 */ /* 0x000fe200080006ff */
[----:B------:R-:W-:Y:S01]  /*69e0*/  BSSY.RECONVERGENT B6, `(.L_x_116) ;  /* 0x0000034000067945 */ /* 0x000fe20003800200 */
[----:B------:R-:W-:Y:S01]  /*69f0*/  USHF.L.U32 UR50, UR16, 0x7, URZ ;  /* 0x0000000710327899 */ /* 0x000fe200080006ff */
[----:B------:R-:W-:Y:S06]  /*6a00*/  IADD3 R89, PT, PT, R89, 0x1, RZ ;  /* 0x0000000159597810 */ /* 0x000fec0007ffe0ff */
[----:B------:R-:W2:Y:S01]  /*6a10*/  @!UP0 LDCU.128 UR12, c[0x0][0xf10] ;  /* 0x0001e200ff0c87ac */ /* 0x000ea20008000c00 */
[----:B------:R-:W3:Y:S01]  /*6a20*/  @!UP0 LDCU UR5, c[0x0][0xf0c] ;  /* 0x0001e180ff0587ac */ /* 0x000ee20008000800 */
[----:B------:R-:W4:Y:S01]  /*6a30*/  @!UP0 LDCU UR10, c[0x0][0xf20] ;  /* 0x0001e400ff0a87ac */ /* 0x000f220008000800 */
[----:B--2---:R-:W-:Y:S02]  /*6a40*/  UIMAD.WIDE.U32 UR8, UR37, UR12, URZ ;  /* 0x0000000c250872a5 */ /* 0x004fe4000f8e00ff */
[----:B------:R-:W-:Y:S02]  /*6a50*/  UIMAD.WIDE.U32 UR6, UR36, UR15, URZ ;  /* 0x0000000f240672a5 */ /* 0x000fe4000f8e00ff */
[----:B------:R-:W-:Y:S03]  /*6a60*/  @!UP0 UISETP.NE.AND UP1, UPT, UR14, 0x1, UPT ;  /* 0x000000010e00888c */ /* 0x000fe6000bf25270 */
[----:B------:R-:W-:Y:S01]  /*6a70*/  @!UP0 UMOV UR4, UR9 ;  /* 0x0000000900048c82 */ /* 0x000fe20008000000 */
[----:B---3--:R-:W-:Y:S02]  /*6a80*/  @!UP0 UISETP.NE.AND UP2, UPT, UR5, 0x1, UPT ;  /* 0x000000010500888c */ /* 0x008fe4000bf45270 */
[----:B------:R-:W-:Y:S01]  /*6a90*/  @!UP0 USHF.R.U32.HI UR4, URZ, UR13, UR4 ;  /* 0x0000000dff048299 */ /* 0x000fe20008011604 */
[----:B------:R-:W-:Y:S02]  /*6aa0*/  @!UP0 UMOV UR6, UR7 ;  /* 0x0000000700068c82 */ /* 0x000fe40008000000 */
[----:B----4-:R-:W-:Y:S02]  /*6ab0*/  @!UP0 USHF.R.U32.HI UR6, URZ, UR10, UR6 ;  /* 0x0000000aff068299 */ /* 0x010fe40008011606 */
[----:B------:R-:W-:Y:S02]  /*6ac0*/  @!UP0 USEL UR7, UR37, UR4, !UP2 ;  /* 0x0000000425078287 */ /* 0x000fe4000d000000 */
[----:B------:R-:W-:Y:S04]  /*6ad0*/  @!UP0 USEL UR6, UR36, UR6, !UP1 ;  /* 0x0000000624068287 */ /* 0x000fe8000c800000 */
[----:B------:R-:W-:Y:S02]  /*6ae0*/  @!UP0 UIADD3 UR4, UPT, UPT, -UR7, UR6, URZ ;  /* 0x0000000607048290 */ /* 0x000fe4000fffe1ff */
[----:B------:R-:W-:Y:S02]  /*6af0*/  @!UP0 UIADD3 UR6, UPT, UPT, UR7, -UR6, URZ ;  /* 0x8000000607068290 */ /* 0x000fe4000fffe0ff */
[----:B------:R-:W-:Y:S02]  /*6b00*/  @!UP0 UIMAD UR37, UR4, UR5, UR37 ;  /* 0x00000005042582a4 */ /* 0x000fe4000f8e0225 */
[----:B------:R-:W-:Y:S01]  /*6b10*/  @!UP0 UIMAD UR36, UR6, UR14, UR36 ;  /* 0x0000000e062482a4 */ /* 0x000fe2000f8e0224 */
[----:B------:R-:W-:Y:S11]  /*6b20*/  @!P0 BRA `(.L_x_117) ;  /* 0x00000000007c8947 */ /* 0x000ff60003800000 */
[----:B------:R-:W2:Y:S01]  /*6b30*/  LDCU.64 UR8, c[0x4][0x80] ;  /* 0x01001000ff0877ac */ /* 0x000ea20008000a00 */
[----:B------:R-:W-:Y:S01]  /*6b40*/  MOV R2, 0x0 ;  /* 0x0000000000027802 */ /* 0x000fe20000000f00 */
[----:B------:R-:W-:Y:S02]  /*6b50*/  HFMA2 R12, -RZ, RZ, 0, 5.9604644775390625e-08 ;  /* 0x00000001ff0c7431 */ /* 0x000fe400000001ff */
[----:B------:R-:W-:Y:S01]  /*6b60*/  IMAD.MOV.U32 R8, RZ, RZ, 0x70 ;  /* 0x00000070ff087424 */ /* 0x000fe200078e00ff */
[----:B------:R3:W4:Y:S01]  /*6b70*/  LDC.64 R14, c[0x4][R2] ;  /* 0x01000000020e7b82 */ /* 0x0007220000000a00 */
[----:B------:R-:W1:Y:S01]  /*6b80*/  LDCU.64 UR6, c[0x4][0x88] ;  /* 0x01001100ff0677ac */ /* 0x000e620008000a00 */
[----:B------:R-:W-:Y:S01]  /*6b90*/  IMAD.MOV.U32 R13, RZ, RZ, RZ ;  /* 0x000000ffff0d7224 */ /* 0x000fe200078e00ff */
[----:B------:R-:W1:Y:S01]  /*6ba0*/  LDCU.64 UR4, c[0x4][0x8] ;  /* 0x01000100ff0477ac */ /* 0x000e620008000a00 */
[----:B--2---:R-:W-:Y:S01]  /*6bb0*/  MOV R5, UR9 ;  /* 0x0000000900057c02 */ /* 0x004fe20008000f00 */
[----:B------:R-:W-:Y:S01]  /*6bc0*/  IMAD.U32 R4, RZ, RZ, UR8 ;  /* 0x00000008ff047e24 */ /* 0x000fe2000f8e00ff */
[----:B-1----:R-:W-:Y:S01]  /*6bd0*/  MOV R7, UR7 ;  /* 0x0000000700077c02 */ /* 0x002fe20008000f00 */
[----:B------:R-:W-:Y:S01]  /*6be0*/  IMAD.U32 R6, RZ, RZ, UR6 ;  /* 0x00000006ff067e24 */ /* 0x000fe2000f8e00ff */
[----:B------:R-:W-:Y:S01]  /*6bf0*/  MOV R11, UR5 ;  /* 0x00000005000b7c02 */ /* 0x000fe20008000f00 */
[----:B------:R-:W-:Y:S02]  /*6c00*/  IMAD.U32 R10, RZ, RZ, UR4 ;  /* 0x00000004ff0a7e24 */ /* 0x000fe4000f8e00ff */
[----:B------:R-:W-:Y:S07]  /*6c10*/  LEPC R20, `(.L_x_118) ;  /* 0x000000001014794e */ /* 0x000fee0000000000 */
[----:B---345:R-:W-:Y:S05]  /*6c20*/  CALL.ABS.NOINC R14 ;  /* 0x000000000e007343 */ /* 0x038fea0003c00000 */
.L_x_118:
[----:B------:R-:W1:Y:S01]  /*6c30*/  LDCU.64 UR8, c[0x4][0x80] ;  /* 0x01001000ff0877ac */ /* 0x000e620008000a00 */
[----:B------:R-:W2:Y:S01]  /*6c40*/  LDC.64 R2, c[0x4][R2] ;  /* 0x0100000002027b82 */ /* 0x000ea20000000a00 */
[----:B------:R-:W-:Y:S02]  /*6c50*/  HFMA2 R12, -RZ, RZ, 0, 5.9604644775390625e-08 ;  /* 0x00000001ff0c7431 */ /* 0x000fe400000001ff */
[----:B------:R-:W-:Y:S02]  /*6c60*/  IMAD.MOV.U32 R8, RZ, RZ, 0x70 ;  /* 0x00000070ff087424 */ /* 0x000fe400078e00ff */
[----:B------:R-:W-:Y:S01]  /*6c70*/  IMAD.MOV.U32 R13, RZ, RZ, RZ ;  /* 0x000000ffff0d7224 */ /* 0x000fe200078e00ff */
[----:B------:R-:W3:Y:S01]  /*6c80*/  LDCU.64 UR6, c[0x4][0x88] ;  /* 0x01001100ff0677ac */ /* 0x000ee20008000a00 */
[----:B------:R-:W4:Y:S01]  /*6c90*/  LDCU.64 UR4, c[0x4][0x8] ;  /* 0x01000100ff0477ac */ /* 0x000f220008000a00 */
[----:B-1----:R-:W-:Y:S02]  /*6ca0*/  MOV R4, UR8 ;  /* 0x0000000800047c02 */ /* 0x002fe40008000f00 */
[----:B------:R-:W-:Y:S02]  /*6cb0*/  MOV R5, UR9 ;  /* 0x0000000900057c02 */ /* 0x000fe40008000f00 */
[----:B---3--:R-:W-:Y:S01]  /*6cc0*/  MOV R7, UR7 ;  /* 0x0000000700077c02 */ /* 0x008fe20008000f00 */
[----:B------:R-:W-:Y:S01]  /*6cd0*/  IMAD.U32 R6, RZ, RZ, UR6 ;  /* 0x00000006ff067e24 */ /* 0x000fe2000f8e00ff */
[----:B----4-:R-:W-:Y:S01]  /*6ce0*/  MOV R11, UR5 ;  /* 0x00000005000b7c02 */ /* 0x010fe20008000f00 */
[----:B------:R-:W-:Y:S02]  /*6cf0*/  IMAD.U32 R10, RZ, RZ, UR4 ;  /* 0x00000004ff0a7e24 */ /* 0x000fe4000f8e00ff */
[----:B------:R-:W-:Y:S07]  /*6d00*/  LEPC R20, `(.L_x_117) ;  /* 0x000000001014794e */ /* 0x000fee0000000000 */
[----:B--2---:R-:W-:Y:S05]  /*6d10*/  CALL.ABS.NOINC R2 ;  /* 0x0000000002007343 */ /* 0x004fea0003c00000 */
.L_x_117:
[----:B------:R-:W-:Y:S05]  /*6d20*/  BSYNC.RECONVERGENT B6 ;  /* 0x0000000000067941 */ /* 0x000fea0003800200 */
.L_x_116:
[----:B------:R-:W-:Y:S02]  /*6d30*/  ISETP.NE.U32.AND P0, PT, RZ, UR56, PT ;  /* 0x00000038ff007c0c */ /* 0x000fe4000bf05070 */
[C---:B------:R-:W-:Y:S02]  /*6d40*/  ISETP.NE.U32.AND P1, PT, R82.reuse, RZ, PT ;  /* 0x000000ff5200720c */ /* 0x040fe40003f25070 */
[----:B------:R-:W-:Y:S02]  /*6d50*/  ISETP.NE.U32.AND P4, PT, R82, RZ, PT ;  /* 0x000000ff5200720c */ /* 0x000fe40003f85070 */
[----:B------:R-:W-:Y:S02]  /*6d60*/  ISETP.NE.AND.EX P0, PT, RZ, UR57, PT, P0 ;  /* 0x00000039ff007c0c */ /* 0x000fe4000bf05300 */
[C---:B------:R-:W-:Y:S02]  /*6d70*/  ISETP.NE.AND.EX P1, PT, R83.reuse, RZ, PT, P1 ;  /* 0x000000ff5300720c */ /* 0x040fe40003f25310 */
[----:B------:R-:W-:Y:S02]  /*6d80*/  ISETP.NE.AND.EX P4, PT, R83, RZ, P0, P4 ;  /* 0x000000ff5300720c */ /* 0x000fe40000785340 */
[----:B------:R-:W-:Y:S02]  /*6d90*/  ISETP.NE.U32.AND P5, PT, R78, RZ, PT ;  /* 0x000000ff4e00720c */ /* 0x000fe40003fa5070 */
[----:B------:R-:W-:Y:S02]  /*6da0*/  ISETP.NE.U32.AND P3, PT, RZ, UR56, PT ;  /* 0x00000038ff007c0c */ /* 0x000fe4000bf65070 */
[----:B------:R-:W-:Y:S02]  /*6db0*/  PLOP3.LUT P2, PT, PT, PT, PT, 0x8, 0x80 ;  /* 0x000000000080781c */ /* 0x000fe40003f4e170 */
[----:B------:R-:W-:Y:S02]  /*6dc0*/  ISETP.NE.AND.EX P5, PT, R79, RZ, PT, P5 ;  /* 0x000000ff4f00720c */ /* 0x000fe40003fa5350 */
[----:B------:R-:W-:Y:S03]  /*6dd0*/  ISETP.NE.AND.EX P3, PT, RZ, UR57, PT, P3 ;  /* 0x00000039ff007c0c */ /* 0x000fe6000bf65330 */
[----:B------:R-:W-:Y:S01]  /*6de0*/  @!P4 PLOP3.LUT P2, PT, P1, PT, PT, 0x80, 0x8 ;  /* 0x000000000008c81c */ /* 0x000fe20000f4f070 */
[----:B------:R-:W-:Y:S01]  /*6df0*/  @!UPT UIADD3 URZ, UPT, UPT, URZ, URZ, URZ ;  /* 0x000000fffffff290 */ /* 0x000fe2000fffe0ff */
[----:B------:R-:W-:Y:S11]  /*6e00*/  @!P1 BRA `(.L_x_119) ;  /* 0x0000000000309947 */ /* 0x000ff60003800000 */
[----:B------:R-:W-:Y:S01]  /*6e10*/  ISETP.NE.U32.AND P0, PT, R80, RZ, PT ;  /* 0x000000ff5000720c */ /* 0x000fe20003f05070 */
[----:B------:R-:W2:Y:S01]  /*6e20*/  LDCU.64 UR4, c[0x0][0x358] ;  /* 0x00006b00ff0477ac */ /* 0x000ea20008000a00 */
[----:B------:R-:W-:Y:S02]  /*6e30*/  IMAD.MOV.U32 R84, RZ, RZ, 0x1 ;  /* 0x00000001ff547424 */ /* 0x000fe400078e00ff */
[----:B------:R-:W-:Y:S11]  /*6e40*/  ISETP.NE.AND.EX P0, PT, R81, RZ, PT, P0 ;  /* 0x000000ff5100720c */ /* 0x000ff60003f05300 */
[----:B------:R-:W-:Y:S02]  /*6e50*/  @!UPT UIADD3 URZ, UPT, UPT, URZ, URZ, URZ ;  /* 0x000000fffffff290 */ /* 0x000fe4000fffe0ff */
[----:B------:R-:W3:Y:S01]  /*6e60*/  @P0 LDC.64 R2, c[0x0][0xc88] ;  /* 0x00032200ff020b82 */ /* 0x000ee20000000a00 */
[----:B-1----:R-:W-:Y:S04]  /*6e70*/  @P0 IMAD R0, R82, UR44, RZ ;  /* 0x0000002c52000c24 */ /* 0x002fe8000f8e02ff */
[----:B---3--:R-:W-:Y:S04]  /*6e80*/  @P0 IMAD.WIDE R2, R0, 0x4, R2 ;  /* 0x0000000400020825 */ /* 0x008fe800078e0202 */
[----:B------:R-:W-:Y:S01]  /*6e90*/  HFMA2 R0, -RZ, RZ, 0, 5.9604644775390625e-08 ;  /* 0x00000001ff007431 */ /* 0x000fe200000001ff */
[----:B--2--5:R2:W5:Y:S04]  /*6ea0*/  @P0 LDG.E R41, desc[UR4][R2.64] ;  /* 0x0000000402290981 */ /* 0x024568000c1e1900 */
[----:B------:R-:W-:Y:S01]  /*6eb0*/  @!P0 PRMT R84, R0, 0x7610, R84 ;  /* 0x0000761000548816 */ /* 0x000fe20000000054 */
[----:B--2---:R-:W3:Y:S06]  /*6ec0*/  @!P0 LDC R41, c[0x0][0xc80] ;  /* 0x00032000ff298b82 */ /* 0x004eec0000000800 */
.L_x_119:
[----:B------:R-:W-:Y:S05]  /*6ed0*/  @!P5 BRA `(.L_x_120) ;  /* 0x000000000024d947 */ /* 0x000fea0003800000 */
[----:B------:R-:W-:Y:S01]  /*6ee0*/  ISETP.NE.U32.AND P0, PT, R76, RZ, PT ;  /* 0x000000ff4c00720c */ /* 0x000fe20003f05070 */
[----:B------:R-:W2:Y:S03]  /*6ef0*/  LDCU.64 UR4, c[0x0][0x358] ;  /* 0x00006b00ff0477ac */ /* 0x000ea60008000a00 */
[----:B------:R-:W-:Y:S11]  /*6f00*/  ISETP.NE.AND.EX P0, PT, R77, RZ, PT, P0 ;  /* 0x000000ff4d00720c */ /* 0x000ff60003f05300 */
[----:B------:R-:W-:Y:S02]  /*6f10*/  @!UPT UIADD3 URZ, UPT, UPT, URZ, URZ, URZ ;  /* 0x000000fffffff290 */ /* 0x000fe4000fffe0ff */
[----:B------:R-:W4:Y:S01]  /*6f20*/  @P0 LDC.64 R2, c[0x0][0xca8] ;  /* 0x00032a00ff020b82 */ /* 0x000f220000000a00 */
[----:B-1----:R-:W-:Y:S04]  /*6f30*/  @P0 IMAD R0, R78, UR44, RZ ;  /* 0x0000002c4e000c24 */ /* 0x002fe8000f8e02ff */
[----:B----4-:R-:W-:Y:S05]  /*6f40*/  @P0 IMAD.WIDE R2, R0, 0x4, R2 ;  /* 0x0000000400020825 */ /* 0x010fea00078e0202 */
[----:B--2--5:R2:W5:Y:S02]  /*6f50*/  @P0 LDG.E R38, desc[UR4][R2.64] ;  /* 0x0000000402260981 */ /* 0x024564000c1e1900 */
[----:B--2---:R-:W4:Y:S02]  /*6f60*/  @!P0 LDC R38, c[0x0][0xca0] ;  /* 0x00032800ff268b82 */ /* 0x004f240000000800 */
.L_x_120:
[----:B---3-5:R-:W-:Y:S01]  /*6f70*/  FSETP.NEU.AND P0, PT, R41, RZ, PT ;  /* 0x000000ff2900720b */ /* 0x028fe20003f0d000 */
[----:B------:R-:W-:Y:S01]  /*6f80*/  BSSY B1, `(.L_x_121) ;  /* 0x0000038000017945 */ /* 0x000fe20003800000 */
[----:B------:R-:W-:Y:S01]  /*6f90*/  SEL R5, RZ, 0xffffffff, P3 ;  /* 0xffffffffff057807 */ /* 0x000fe20001800000 */
[----:B------:R-:W-:Y:S01]  /*6fa0*/  IMAD.MOV.U32 R46, RZ, RZ, 0x1 ;  /* 0x00000001ff2e7424 */ /* 0x000fe200078e00ff */
[----:B------:R-:W-:Y:S01]  /*6fb0*/  @!P4 LOP3.LUT P3, RZ, R84, 0xff, RZ, 0xc0, !PT ;  /* 0x000000ff54ffc812 */ /* 0x000fe2000786c0ff */
[C---:B------:R-:W-:Y:S01]  /*6fc0*/  IMAD R39, R36.reuse, 0x80, R37 ;  /* 0x0000008024277824 */ /* 0x040fe200078e0225 */
[----:B-1----:R-:W-:Y:S01]  /*6fd0*/  @!P4 SEL R0, RZ, 0xffffffff, P0 ;  /* 0xffffffffff00c807 */ /* 0x002fe20000000000 */
[----:B------:R-:W-:Y:S01]  /*6fe0*/  IMAD R90, R97, -0x10, R95 ;  /* 0xfffffff0615a7824 */ /* 0x000fe200078e025f */
[----:B------:R-:W-:Y:S01]  /*6ff0*/  LOP3.LUT R93, R93, 0x1, RZ, 0x3c, !PT ;  /* 0x000000015d5d7812 */ /* 0x000fe200078e3cff */
[----:B------:R-:W-:Y:S01]  /*7000*/  IMAD.MOV.U32 R47, RZ, RZ, RZ ;  /* 0x000000ffff2f7224 */ /* 0x000fe200078e00ff */
[C---:B------:R-:W-:Y:S02]  /*7010*/  @P2 SEL R0, R5.reuse, R0, !P3 ;  /* 0x0000000005002207 */ /* 0x040fe40005800000 */
[----:B------:R-:W-:Y:S02]  /*7020*/  CS2R R74, SRZ ;  /* 0x00000000004a7805 */ /* 0x000fe4000001ff00 */
[----:B------:R-:W-:Y:S02]  /*7030*/  LEA R100, R36, UR43, 0x3 ;  /* 0x0000002b24647c11 */ /* 0x000fe4000f8e18ff */
[----:B------:R-:W-:Y:S02]  /*7040*/  CS2R R72, SRZ ;  /* 0x0000000000487805 */ /* 0x000fe4000001ff00 */
[----:B------:R-:W-:Y:S02]  /*7050*/  @!P4 LOP3.LUT R0, R0, 0x1, RZ, 0xc0, !PT ;  /* 0x000000010000c812 */ /* 0x000fe400078ec0ff */
[----:B------:R-:W-:Y:S02]  /*7060*/  CS2R R66, SRZ ;  /* 0x0000000000427805 */ /* 0x000fe4000001ff00 */
[----:B------:R-:W-:Y:S02]  /*7070*/  SHF.L.U32 R3, R92, 0x1f, RZ ;  /* 0x0000001f5c037819 */ /* 0x000fe400000006ff */
[----:B------:R-:W-:Y:S02]  /*7080*/  CS2R R64, SRZ ;  /* 0x0000000000407805 */ /* 0x000fe4000001ff00 */
[----:B------:R-:W-:Y:S02]  /*7090*/  ISETP.NE.U32.OR P5, PT, R0, 0x1, P4 ;  /* 0x000000010000780c */ /* 0x000fe400027a5470 */
[----:B------:R-:W-:Y:S02]  /*70a0*/  CS2R R58, SRZ ;  /* 0x00000000003a7805 */ /* 0x000fe4000001ff00 */
[----:B------:R-:W-:Y:S02]  /*70b0*/  LOP3.LUT P4, R88, R84, 0xff, RZ, 0xc0, !PT ;  /* 0x000000ff54587812 */ /* 0x000fe4000788c0ff */
[----:B------:R-:W-:Y:S02]  /*70c0*/  CS2R R56, SRZ ;  /* 0x0000000000387805 */ /* 0x000fe4000001ff00 */
[----:B------:R-:W-:Y:S02]  /*70d0*/  SEL R0, RZ, 0xffffffff, P0 ;  /* 0xffffffffff007807 */ /* 0x000fe40000000000 */
[----:B------:R-:W-:Y:S02]  /*70e0*/  CS2R R50, SRZ ;  /* 0x0000000000327805 */ /* 0x000fe4000001ff00 */
[----:B------:R-:W-:Y:S02]  /*70f0*/  P2R R99, PR, RZ, 0x20 ;  /* 0x00000020ff637803 */ /* 0x000fe40000000000 */
[----:B------:R-:W-:Y:S02]  /*7100*/  CS2R R48, SRZ ;  /* 0x0000000000307805 */ /* 0x000fe4000001ff00 */
[----:B------:R-:W-:Y:S04]  /*7110*/  @P1 SEL R0, R5, R0, !P4 ;  /* 0x0000000005001207 */ /* 0x000fe80006000000 */
[----:B------:R-:W-:Y:S02]  /*7120*/  LOP3.LUT R0, R0, 0x1, RZ, 0xc0, !PT ;  /* 0x0000000100007812 */ /* 0x000fe400078ec0ff */
[----:B------:R-:W-:Y:S02]  /*7130*/  @P5 SHF.L.U32 R2, R93, 0x1f, RZ ;  /* 0x0000001f5d025819 */ /* 0x000fe400000006ff */
[----:B------:R-:W-:Y:S02]  /*7140*/  ISETP.NE.U32.AND P0, PT, R0, 0x1, PT ;  /* 0x000000010000780c */ /* 0x000fe40003f05070 */
[----:B------:R-:W1:Y:S02]  /*7150*/  @P5 SYNCS.PHASECHK.TRANS64.TRYWAIT P3, [UR43+0xe0], R2 ;  /* 0x0000e002ff0055a7 */ /* 0x000e64000806112b */
[----:B------:R-:W-:Y:S01]  /*7160*/  P2R R60, PR, RZ, 0x1 ;  /* 0x00000001ff3c7803 */ /* 0x000fe20000000000 */
[----:B------:R2:W3:Y:S01]  /*7170*/  SYNCS.PHASECHK.TRANS64.TRYWAIT P2, [R100+URZ+0x150], R3 ;  /* 0x00015003640075a7 */ /* 0x0004e200080411ff */
[----:B-1----:R-:W-:Y:S01]  /*7180*/  @P5 SEL R46, RZ, 0x1, !P3 ;  /* 0x00000001ff2e5807 */ /* 0x002fe20005800000 */
[----:B--2---:R-:W-:Y:S06]  /*7190*/  @!P5 BRA `(.L_x_122) ;  /* 0x000000000058d947 */ /* 0x004fec0003800000 */
[----:B------:R-:W-:Y:S01]  /*71a0*/  IMAD.MOV.U32 R75, RZ, RZ, RZ ;  /* 0x000000ffff4b7224 */ /* 0x000fe200078e00ff */
[----:B------:R-:W-:Y:S01]  /*71b0*/  ISETP.NE.AND P0, PT, R46, RZ, PT ;  /* 0x000000ff2e00720c */ /* 0x000fe20003f05270 */
[----:B------:R-:W-:Y:S01]  /*71c0*/  BSSY B0, `(.L_x_123) ;  /* 0x000000c000007945 */ /* 0x000fe20003800000 */
[----:B------:R-:W-:Y:S02]  /*71d0*/  CS2R R50, SRZ ;  /* 0x0000000000327805 */ /* 0x000fe4000001ff00 */
[----:B------:R-:W-:Y:S02]  /*71e0*/  CS2R R48, SRZ ;  /* 0x0000000000307805 */ /* 0x000fe4000001ff00 */
[----:B------:R-:W-:Y:S02]  /*71f0*/  CS2R R58, SRZ ;  /* 0x00000000003a7805 */ /* 0x000fe4000001ff00 */
[----:B------:R-:W-:Y:S02]  /*7200*/  CS2R R56, SRZ ;  /* 0x0000000000387805 */ /* 0x000fe4000001ff00 */
[----:B------:R-:W-:Y:S02]  /*7210*/  CS2R R66, SRZ ;  /* 0x0000000000427805 */ /* 0x000fe4000001ff00 */
[----:B------:R-:W-:Y:S02]  /*7220*/  CS2R R64, SRZ ;  /* 0x0000000000407805 */ /* 0x000fe4000001ff00 */
[----:B------:R-:W-:Y:S01]  /*7230*/  CS2R R72, SRZ ;  /* 0x0000000000487805 */ /* 0x000fe2000001ff00 */
[----:B------:R-:W-:Y:S06]  /*7240*/  @P0 BRA `(.L_x_124) ;  /* 0x00000000000c0947 */ /* 0x000fec0003800000 */
[----:B------:R-:W-:Y:S04]  /*7250*/  SHF.L.U32 R5, R93, 0x1f, RZ ;  /* 0x0000001f5d057819 */ /* 0x000fe800000006ff */
[----:B------:R-:W1:Y:S02]  /*7260*/  SYNCS.PHASECHK.TRANS64.TRYWAIT P0, [UR43+0xe0], R5 ;  /* 0x0000e005ff0075a7 */ /* 0x000e64000800112b */
[----:B-1----:R-:W-:Y:S05]  /*7270*/  @!P0 BRA `(.L_x_125) ;  /* 0x00000040008c8947 */ /* 0x002fea0003800000 */
.L_x_124:
[----:B------:R-:W-:Y:S05]  /*7280*/  BSYNC B0 ;  /* 0x0000000000007941 */ /* 0x000fea0003800000 */
.L_x_123:
[----:B------:R-:W-:Y:S01]  /*7290*/  ISETP.NE.AND P0, PT, R60, RZ, PT ;  /* 0x000000ff3c00720c */ /* 0x000fe20003f05270 */
[----:B------:R-:W-:Y:S11]  /*72a0*/  HFMA2 R47, -RZ, RZ, 0, 5.9604644775390625e-08 ;  /* 0x00000001ff2f7431 */ /* 0x000ff600000001ff */
[----:B------:R-:W-:Y:S01]  /*72b0*/  @!UPT UIADD3 URZ, UPT, UPT, URZ, URZ, URZ ;  /* 0x000000fffffff290 */ /* 0x000fe2000fffe0ff */
[----:B------:R2:W1:Y:S04]  /*72c0*/  @P0 LDS.128 R48, [R96] ;  /* 0x0000000060300984 */ /* 0x0004680000000c00 */
[----:B------:R2:W1:Y:S04]  /*72d0*/  @P0 LDS.128 R56, [R95+0x10] ;  /* 0x000010005f380984 */ /* 0x0004680000000c00 */
[----:B------:R2:W1:Y:S04]  /*72e0*/  @P0 LDS.128 R64, [R94+0x20] ;  /* 0x000020005e400984 */ /* 0x0004680000000c00 */
[----:B------:R2:W1:Y:S02]  /*72f0*/  @P0 LDS.128 R72, [R90+0x30] ;  /* 0x000030005a480984 */ /* 0x0004640000000c00 */
.L_x_122:
[----:B------:R-:W-:Y:S05]  /*7300*/  BSYNC B1 ;  /* 0x0000000000017941 */ /* 0x000fea0003800000 */
.L_x_121:
[----:B-1----:R-:W-:Y:S04]  /*7310*/  SHF.R.U32.HI R0, RZ, 0x15, R39 ;  /* 0x00000015ff007819 */ /* 0x002fe80000011627 */
[----:B------:R-:W-:Y:S01]  /*7320*/  LOP3.LUT P0, RZ, R0, 0x3, R85, 0x48, !PT ;  /* 0x0000000300ff7812 */ /* 0x000fe20007804855 */
[----:B------:R-:W-:Y:S01]  /*7330*/  @!UPT UIADD3 URZ, UPT, UPT, URZ, URZ, URZ ;  /* 0x000000fffffff290 */ /* 0x000fe2000fffe0ff */
[----:B---3--:R-:W-:Y:S11]  /*7340*/  @P2 BRA `(.L_x_126) ;  /* 0x0000000000082947 */ /* 0x008ff60003800000 */
[----:B------:R-:W1:Y:S02]  /*7350*/  SYNCS.PHASECHK.TRANS64.TRYWAIT P1, [R100+URZ+0x150], R3 ;  /* 0x00015003640075a7 */ /* 0x000e6400080211ff */
[----:B-1----:R-:W-:Y:S05]  /*7360*/  @!P1 BRA `(.L_x_127) ;  /* 0x0000004000689947 */ /* 0x002fea0003800000 */
.L_x_126:
[----:B------:R-:W-:Y:S05]  /*7370*/  @!P0 BRA `(.L_x_128) ;  /* 0x0000000000408947 */ /* 0x000fea0003800000 */
[----:B------:R-:W3:Y:S01]  /*7380*/  LDCU.64 UR8, c[0x4][0x70] ;  /* 0x01000e00ff0877ac */ /* 0x000ee20008000a00 */
[----:B-1----:R-:W-:Y:S01]  /*7390*/  MOV R3, 0x0 ;  /* 0x0000000000037802 */ /* 0x002fe20000000f00 */
[----:B------:R-:W-:Y:S02]  /*73a0*/  HFMA2 R12, -RZ, RZ, 0, 5.9604644775390625e-08 ;  /* 0x00000001ff0c7431 */ /* 0x000fe400000001ff */
[----:B------:R-:W-:Y:S02]  /*73b0*/  IMAD.MOV.U32 R8, RZ, RZ, 0x192 ;  /* 0x00000192ff087424 */ /* 0x000fe400078e00ff */
[----:B------:R-:W-:Y:S01]  /*73c0*/  IMAD.MOV.U32 R13, RZ, RZ, RZ ;  /* 0x000000ffff0d7224 */ /* 0x000fe200078e00ff */
[----:B------:R-:W1:Y:S01]  /*73d0*/  LDCU.64 UR6, c[0x4][0x78] ;  /* 0x01000f00ff0677ac */ /* 0x000e620008000a00 */
[----:B------:R-:W2:Y:S01]  /*73e0*/  LDC.64 R2, c[0x4][R3] ;  /* 0x0100000003027b82 */ /* 0x000ea20000000a00 */
[----:B------:R-:W5:Y:S01]  /*73f0*/  LDCU.64 UR4, c[0x4][0x10] ;  /* 0x01000200ff0477ac */ /* 0x000f620008000a00 */
[----:B---3--:R-:W-:Y:S01]  /*7400*/  MOV R5, UR9 ;  /* 0x0000000900057c02 */ /* 0x008fe20008000f00 */
[----:B------:R-:W-:Y:S01]  /*7410*/  IMAD.U32 R4, RZ, RZ, UR8 ;  /* 0x00000008ff047e24 */ /* 0x000fe2000f8e00ff */
[----:B-1----:R-:W-:Y:S01]  /*7420*/  MOV R7, UR7 ;  /* 0x0000000700077c02 */ /* 0x002fe20008000f00 */
[----:B------:R-:W-:Y:S01]  /*7430*/  IMAD.U32 R6, RZ, RZ, UR6 ;  /* 0x00000006ff067e24 */ /* 0x000fe2000f8e00ff */
[----:B-----5:R-:W-:Y:S01]  /*7440*/  MOV R11, UR5 ;  /* 0x00000005000b7c02 */ /* 0x020fe20008000f00 */
[----:B------:R-:W-:Y:S02]  /*7450*/  IMAD.U32 R10, RZ, RZ, UR4 ;  /* 0x00000004ff0a7e24 */ /* 0x000fe4000f8e00ff */
[----:B------:R-:W-:Y:S07]  /*7460*/  LEPC R20, `(.L_x_128) ;  /* 0x000000001014794e */ /* 0x000fee0000000000 */
[----:B--2-4-:R-:W-:Y:S05]  /*7470*/  CALL.ABS.NOINC R2 ;  /* 0x0000000002007343 */ /* 0x014fea0003c00000 */
.L_x_128:
[C---:B------:R-:W-:Y:S01]  /*7480*/  SHF.L.U32 R40, R48.reuse, 0x10, RZ ;  /* 0x0000001030287819 */ /* 0x040fe200000006ff */
[----:B------:R-:W-:Y:S05]  /*7490*/  WARPSYNC.ALL ;  /* 0x0000000000007948 */ /* 0x000fea0003800000 */
[----:B------:R-:W-:Y:S01]  /*74a0*/  R2UR UR4, R39 ;  /* 0x00000000270472ca */ /* 0x000fe200000e0000 */
[----:B------:R-:W-:Y:S01]  /*74b0*/  BSSY.RECONVERGENT B0, `(.L_x_129) ;  /* 0x0000088000007945 */ /* 0x000fe20003800200 */
[----:B------:R-:W-:Y:S02]  /*74c0*/  LOP3.LUT R43, R48, 0xffff0000, RZ, 0xc0, !PT ;  /* 0xffff0000302b7812 */ /* 0x000fe400078ec0ff */
[----:B------:R-:W-:Y:S02]  /*74d0*/  SHF.L.U32 R42, R49, 0x10, RZ ;  /* 0x00000010312a7819 */ /* 0x000fe400000006ff */
[----:B------:R-:W-:Y:S02]  /*74e0*/  SHF.L.U32 R45, R51, 0x10, RZ ;  /* 0x00000010332d7819 */ /* 0x000fe400000006ff */
[----:B------:R-:W-:Y:S02]  /*74f0*/  LOP3.LUT R44, R75, 0xffff0000, RZ, 0xc0, !PT ;  /* 0xffff00004b2c7812 */ /* 0x000fe400078ec0ff */
[----:B------:R-:W-:Y:S03]  /*7500*/  ISETP.NE.AND P0, PT, R98, RZ, PT ;  /* 0x000000ff6200720c */ /* 0x000fe60003f05270 */
[----:B------:R-:W4:Y:S02]  /*7510*/  LDTM.x32 R4, tmem[UR4] ;  /* 0x00000004000479ee */ /* 0x000f2400082c0000 */
[C---:B----4-:R-:W-:Y:S01]  /*7520*/  FMUL R0, R38.reuse, R4 ;  /* 0x0000000426007220 */ /* 0x050fe20000400000 */
[C---:B------:R-:W-:Y:S01]  /*7530*/  FMUL R2, R38.reuse, R5 ;  /* 0x0000000526027220 */ /* 0x040fe20000400000 */
[C---:B-1----:R-:W-:Y:S01]  /*7540*/  FMUL R3, R38.reuse, R6 ;  /* 0x0000000626037220 */ /* 0x042fe20000400000 */
[----:B------:R-:W-:Y:S01]  /*7550*/  FMUL R7, R38, R7 ;  /* 0x0000000726077220 */ /* 0x000fe20000400000 */
[----:B------:R-:W-:Y:S01]  /*7560*/  FFMA R0, R41, R40, R0 ;  /* 0x0000002829007223 */ /* 0x000fe20000000000 */
[----:B------:R-:W-:Y:S01]  /*7570*/  LOP3.LUT R40, R49, 0xffff0000, RZ, 0xc0, !PT ;  /* 0xffff000031287812 */ /* 0x000fe200078ec0ff */
[C---:B------:R-:W-:Y:S01]  /*7580*/  FFMA R2, R41.reuse, R43, R2 ;  /* 0x0000002b29027223 */ /* 0x040fe20000000002 */
[C---:B------:R-:W-:Y:S01]  /*7590*/  SHF.L.U32 R43, R50.reuse, 0x10, RZ ;  /* 0x00000010322b7819 */ /* 0x040fe200000006ff */
[C---:B------:R-:W-:Y:S01]  /*75a0*/  FFMA R3, R41.reuse, R42, R3 ;  /* 0x0000002a29037223 */ /* 0x040fe20000000003 */
[----:B------:R-:W-:Y:S01]  /*75b0*/  LOP3.LUT R42, R50, 0xffff0000, RZ, 0xc0, !PT ;  /* 0xffff0000322a7812 */ /* 0x000fe200078ec0ff */
[----:B------:R-:W-:Y:S01]  /*75c0*/  FMUL R4, R38, R8 ;  /* 0x0000000826047220 */ /* 0x000fe20000400000 */
[----:B------:R-:W-:Y:S01]  /*75d0*/  F2FP.BF16.F32.PACK_AB R52, R2, R0 ;  /* 0x000000000234723e */ /* 0x000fe200000010ff */
[----:B------:R-:W-:Y:S01]  /*75e0*/  FFMA R7, R41, R40, R7 ;  /* 0x0000002829077223 */ /* 0x000fe20000000007 */
[----:B------:R-:W-:Y:S01]  /*75f0*/  LOP3.LUT R40, R51, 0xffff0000, RZ, 0xc0, !PT ;  /* 0xffff000033287812 */ /* 0x000fe200078ec0ff */
[C---:B------:R-:W-:Y:S01]  /*7600*/  FMUL R5, R38.reuse, R9 ;  /* 0x0000000926057220 */ /* 0x040fe20000400000 */
[C---:B------:R-:W-:Y:S01]  /*7610*/  FMUL R6, R38.reuse, R10 ;  /* 0x0000000a26067220 */ /* 0x040fe20000400000 */
[----:B------:R-:W-:Y:S01]  /*7620*/  FMUL R11, R38, R11 ;  /* 0x0000000b260b7220 */ /* 0x000fe20000400000 */
[----:B------:R-:W-:Y:S01]  /*7630*/  F2FP.BF16.F32.PACK_AB R53, R7, R3 ;  /* 0x000000030735723e */ /* 0x000fe200000010ff */
[C---:B------:R-:W-:Y:S01]  /*7640*/  FFMA R4, R41.reuse, R43, R4 ;  /* 0x0000002b29047223 */ /* 0x040fe20000000004 */
[C---:B------:R-:W-:Y:S01]  /*7650*/  SHF.L.U32 R43, R56.reuse, 0x10, RZ ;  /* 0x00000010382b7819 */ /* 0x040fe200000006ff */
[----:B------:R-:W-:Y:S01]  /*7660*/  FFMA R5, R41, R42, R5 ;  /* 0x0000002a29057223 */ /* 0x000fe20000000005 */
[----:B------:R-:W-:Y:S01]  /*7670*/  LOP3.LUT R42, R57, 0xffff0000, RZ, 0xc0, !PT ;  /* 0xffff0000392a7812 */ /* 0x000fe200078ec0ff */
[----:B------:R-:W-:Y:S01]  /*7680*/  FFMA R6, R41, R45, R6 ;  /* 0x0000002d29067223 */ /* 0x000fe20000000006 */
[----:B------:R-:W-:Y:S01]  /*7690*/  SHF.L.U32 R45, R57, 0x10, RZ ;  /* 0x00000010392d7819 */ /* 0x000fe200000006ff */
[----:B------:R-:W-:Y:S01]  /*76a0*/  FFMA R11, R41, R40, R11 ;  /* 0x00000028290b7223 */ /* 0x000fe2000000000b */
[----:B------:R-:W-:Y:S01]  /*76b0*/  LOP3.LUT R40, R56, 0xffff0000, RZ, 0xc0, !PT ;  /* 0xffff000038287812 */ /* 0x000fe200078ec0ff */
[C---:B------:R-:W-:Y:S01]  /*76c0*/  FMUL R8, R38.reuse, R12 ;  /* 0x0000000c26087220 */ /* 0x040fe20000400000 */
[----:B------:R-:W-:Y:S01]  /*76d0*/  F2FP.BF16.F32.PACK_AB R54, R5, R4 ;  /* 0x000000040536723e */ /* 0x000fe200000010ff */
[C---:B------:R-:W-:Y:S01]  /*76e0*/  FMUL R9, R38.reuse, R13 ;  /* 0x0000000d26097220 */ /* 0x040fe20000400000 */
[----:B------:R-:W-:Y:S01]  /*76f0*/  F2FP.BF16.F32.PACK_AB R55, R11, R6 ;  /* 0x000000060b37723e */ /* 0x000fe200000010ff */
[C---:B------:R-:W-:Y:S01]  /*7700*/  FMUL R10, R38.reuse, R14 ;  /* 0x0000000e260a7220 */ /* 0x040fe20000400000 */
[----:B------:R-:W-:Y:S01]  /*7710*/  FMUL R15, R38, R15 ;  /* 0x0000000f260f7220 */ /* 0x000fe20000400000 */
[----:B------:R-:W-:Y:S01]  /*7720*/  FFMA R8, R41, R43, R8 ;  /* 0x0000002b29087223 */ /* 0x000fe20000000008 */
[----:B------:R-:W-:Y:S01]  /*7730*/  SHF.L.U32 R43, R59, 0x10, RZ ;  /* 0x000000103b2b7819 */ /* 0x000fe200000006ff */
[C---:B------:R-:W-:Y:S01]  /*7740*/  FFMA R9, R41.reuse, R40, R9 ;  /* 0x0000002829097223 */ /* 0x040fe20000000009 */
[C---:B------:R-:W-:Y:S01]  /*7750*/  SHF.L.U32 R40, R58.reuse, 0x10, RZ ;  /* 0x000000103a287819 */ /* 0x040fe200000006ff */
        /* <DEDUP_REMOVED lines=8> */
[----:B------:R-:W-:Y:S01]  /*77e0*/  FMUL R14, R38, R18 ;  /* 0x00000012260e7220 */ /* 0x000fe20000400000 */
[----:B------:R-:W-:Y:S01]  /*77f0*/  FFMA R12, R41, R40, R12 ;  /* 0x00000028290c7223 */ /* 0x000fe2000000000c */
[----:B------:R-:W-:Y:S01]  /*7800*/  LOP3.LUT R40, R59, 0xffff0000, RZ, 0xc0, !PT ;  /* 0xffff00003b287812 */ /* 0x000fe200078ec0ff */
[C---:B------:R-:W-:Y:S01]  /*7810*/  FFMA R13, R41.reuse, R42, R13 ;  /* 0x0000002a290d7223 */ /* 0x040fe2000000000d */
[----:B------:R-:W-:Y:S01]  /*7820*/  LOP3.LUT R42, R64, 0xffff0000, RZ, 0xc0, !PT ;  /* 0xffff0000402a7812 */ /* 0x000fe200078ec0ff */
[----:B------:R-:W-:Y:S01]  /*7830*/  FMUL R19, R38, R19 ;  /* 0x0000001326137220 */ /* 0x000fe20000400000 */
[----:B------:R-:W-:Y:S01]  /*7840*/  FFMA R14, R41, R43, R14 ;  /* 0x0000002b290e7223 */ /* 0x000fe2000000000e */
[----:B------:R-:W-:Y:S01]  /*7850*/  SHF.L.U32 R43, R64, 0x10, RZ ;  /* 0x00000010402b7819 */ /* 0x000fe200000006ff */
[----:B------:R1:W-:Y:S01]  /*7860*/  STS.128 [R96], R52 ;  /* 0x0000003460007388 */ /* 0x0003e20000000c00 */
[----:B------:R-:W-:Y:S01]  /*7870*/  F2FP.BF16.F32.PACK_AB R70, R13, R12 ;  /* 0x0000000c0d46723e */ /* 0x000fe200000010ff */
[C---:B------:R-:W-:Y:S01]  /*7880*/  FMUL R16, R38.reuse, R20 ;  /* 0x0000001426107220 */ /* 0x040fe20000400000 */
        /* <DEDUP_REMOVED lines=8> */
[C---:B------:R-:W-:Y:S01]  /*7910*/  FFMA R17, R41.reuse, R42, R17 ;  /* 0x0000002a29117223 */ /* 0x040fe20000000011 */
[----:B------:R-:W-:Y:S01]  /*7920*/  FFMA R18, R41, R45, R18 ;  /* 0x0000002d29127223 */ /* 0x000fe20000000012 */
[----:B------:R1:W-:Y:S01]  /*7930*/  STS.128 [R95+0x10], R68 ;  /* 0x000010445f007388 */ /* 0x0003e20000000c00 */
[----:B------:R-:W-:Y:S01]  /*7940*/  SHF.L.U32 R45, R67, 0x10, RZ ;  /* 0x00000010432d7819 */ /* 0x000fe200000006ff */
[----:B------:R-:W-:Y:S01]  /*7950*/  FFMA R23, R41, R40, R23 ;  /* 0x0000002829177223 */ /* 0x000fe20000000017 */
[----:B------:R-:W-:Y:S01]  /*7960*/  LOP3.LUT R40, R66, 0xffff0000, RZ, 0xc0, !PT ;  /* 0xffff000042287812 */ /* 0x000fe200078ec0ff */
[C---:B------:R-:W-:Y:S01]  /*7970*/  FMUL R20, R38.reuse, R24 ;  /* 0x0000001826147220 */ /* 0x040fe20000400000 */
[----:B------:R-:W-:Y:S01]  /*7980*/  LOP3.LUT R42, R67, 0xffff0000, RZ, 0xc0, !PT ;  /* 0xffff0000432a7812 */ /* 0x000fe200078ec0ff */
[C---:B------:R-:W-:Y:S01]  /*7990*/  FMUL R21, R38.reuse, R25 ;  /* 0x0000001926157220 */ /* 0x040fe20000400000 */
[----:B------:R-:W-:Y:S01]  /*79a0*/  F2FP.BF16.F32.PACK_AB R104, R17, R16 ;  /* 0x000000101168723e */ /* 0x000fe200000010ff */
[C---:B------:R-:W-:Y:S01]  /*79b0*/  FMUL R22, R38.reuse, R26 ;  /* 0x0000001a26167220 */ /* 0x040fe20000400000 */
[----:B------:R-:W-:Y:S01]  /*79c0*/  FMUL R27, R38, R27 ;  /* 0x0000001b261b7220 */ /* 0x000fe20000400000 */
[C---:B------:R-:W-:Y:S01]  /*79d0*/  FFMA R20, R41.reuse, R43, R20 ;  /* 0x0000002b29147223 */ /* 0x040fe20000000014 */
[C---:B------:R-:W-:Y:S01]  /*79e0*/  FFMA R21, R41.reuse, R40, R21 ;  /* 0x0000002829157223 */ /* 0x040fe20000000015 */
[C---:B------:R-:W-:Y:S01]  /*79f0*/  FFMA R22, R41.reuse, R45, R22 ;  /* 0x0000002d29167223 */ /* 0x040fe20000000016 */
[----:B------:R-:W-:Y:S01]  /*7a00*/  FFMA R27, R41, R42, R27 ;  /* 0x0000002a291b7223 */ /* 0x000fe2000000001b */
[----:B------:R-:W-:Y:S01]  /*7a10*/  SHF.L.U32 R40, R72, 0x10, RZ ;  /* 0x0000001048287819 */ /* 0x000fe200000006ff */
[----:B------:R-:W-:Y:S01]  /*7a20*/  FMUL R24, R38, R28 ;  /* 0x0000001c26187220 */ /* 0x000fe20000400000 */
[----:B------:R-:W-:Y:S01]  /*7a30*/  LOP3.LUT R42, R72, 0xffff0000, RZ, 0xc0, !PT ;  /* 0xffff0000482a7812 */ /* 0x000fe200078ec0ff */
[C---:B------:R-:W-:Y:S01]  /*7a40*/  FMUL R25, R38.reuse, R29 ;  /* 0x0000001d26197220 */ /* 0x040fe20000400000 */
[----:B------:R-:W-:Y:S01]  /*7a50*/  SHF.L.U32 R43, R73, 0x10, RZ ;  /* 0x00000010492b7819 */ /* 0x000fe200000006ff */
[C---:B------:R-:W-:Y:S01]  /*7a60*/  FMUL R26, R38.reuse, R30 ;  /* 0x0000001e261a7220 */ /* 0x040fe20000400000 */
[C---:B------:R-:W-:Y:S01]  /*7a70*/  FFMA R24, R41.reuse, R40, R24 ;  /* 0x0000002829187223 */ /* 0x040fe20000000018 */
[----:B------:R-:W-:Y:S01]  /*7a80*/  FFMA R25, R41, R42, R25 ;  /* 0x0000002a29197223 */ /* 0x000fe20000000019 */
[----:B------:R-:W-:Y:S01]  /*7a90*/  LOP3.LUT R40, R73, 0xffff0000, RZ, 0xc0, !PT ;  /* 0xffff000049287812 */ /* 0x000fe200078ec0ff */
[----:B------:R-:W-:Y:S01]  /*7aa0*/  FFMA R26, R41, R43, R26 ;  /* 0x0000002b291a7223 */ /* 0x000fe2000000001a */
[----:B------:R-:W-:Y:S01]  /*7ab0*/  FMUL R31, R38, R31 ;  /* 0x0000001f261f7220 */ /* 0x000fe20000400000 */
[----:B------:R-:W-:Y:S01]  /*7ac0*/  SHF.L.U32 R43, R74, 0x10, RZ ;  /* 0x000000104a2b7819 */ /* 0x000fe200000006ff */
[----:B------:R-:W-:Y:S01]  /*7ad0*/  FMUL R28, R38, R32 ;  /* 0x00000020261c7220 */ /* 0x000fe20000400000 */
[----:B------:R-:W-:Y:S01]  /*7ae0*/  LOP3.LUT R42, R74, 0xffff0000, RZ, 0xc0, !PT ;  /* 0xffff00004a2a7812 */ /* 0x000fe200078ec0ff */
[C---:B------:R-:W-:Y:S01]  /*7af0*/  FMUL R29, R38.reuse, R33 ;  /* 0x00000021261d7220 */ /* 0x040fe20000400000 */
[----:B------:R-:W-:Y:S01]  /*7b00*/  SHF.L.U32 R45, R75, 0x10, RZ ;  /* 0x000000104b2d7819 */ /* 0x000fe200000006ff */
[C---:B------:R-:W-:Y:S01]  /*7b10*/  FMUL R30, R38.reuse, R34 ;  /* 0x00000022261e7220 */ /* 0x040fe20000400000 */
[----:B------:R-:W-:Y:S01]  /*7b20*/  FFMA R31, R41, R40, R31 ;  /* 0x00000028291f7223 */ /* 0x000fe2000000001f */
[----:B------:R-:W-:Y:S01]  /*7b30*/  FMUL R35, R38, R35 ;  /* 0x0000002326237220 */ /* 0x000fe20000400000 */
[----:B------:R-:W-:Y:S01]  /*7b40*/  F2FP.BF16.F32.PACK_AB R105, R23, R18 ;  /* 0x000000121769723e */ /* 0x000fe200000010ff */
[----:B------:R-:W-:Y:S01]  /*7b50*/  FFMA R28, R41, R43, R28 ;  /* 0x0000002b291c7223 */ /* 0x000fe2000000001c */
[----:B------:R-:W-:Y:S01]  /*7b60*/  F2FP.BF16.F32.PACK_AB R106, R21, R20 ;  /* 0x00000014156a723e */ /* 0x000fe200000010ff */
[----:B------:R-:W-:Y:S01]  /*7b70*/  FFMA R29, R41, R42, R29 ;  /* 0x0000002a291d7223 */ /* 0x000fe2000000001d */
[----:B------:R-:W-:Y:S01]  /*7b80*/  F2FP.BF16.F32.PACK_AB R107, R27, R22 ;  /* 0x000000161b6b723e */ /* 0x000fe200000010ff */
[C---:B------:R-:W-:Y:S01]  /*7b90*/  FFMA R30, R41.reuse, R45, R30 ;  /* 0x0000002d291e7223 */ /* 0x040fe2000000001e */
[----:B------:R-:W-:Y:S01]  /*7ba0*/  FFMA R35, R41, R44, R35 ;  /* 0x0000002c29237223 */ /* 0x000fe20000000023 */
[----:B------:R-:W-:Y:S02]  /*7bb0*/  F2FP.BF16.F32.PACK_AB R108, R25, R24 ;  /* 0x00000018196c723e */ /* 0x000fe400000010ff */
[----:B------:R1:W-:Y:S01]  /*7bc0*/  STS.128 [R94+0x20], R104 ;  /* 0x000020685e007388 */ /* 0x0003e20000000c00 */
[----:B------:R-:W-:Y:S02]  /*7bd0*/  F2FP.BF16.F32.PACK_AB R109, R31, R26 ;  /* 0x0000001a1f6d723e */ /* 0x000fe400000010ff */
[----:B------:R-:W-:Y:S02]  /*7be0*/  F2FP.BF16.F32.PACK_AB R110, R29, R28 ;  /* 0x0000001c1d6e723e */ /* 0x000fe400000010ff */
[----:B------:R-:W-:Y:S05]  /*7bf0*/  F2FP.BF16.F32.PACK_AB R111, R35, R30 ;  /* 0x0000001e236f723e */ /* 0x000fea00000010ff */
[----:B------:R1:W-:Y:S01]  /*7c00*/  STS.128 [R90+0x30], R108 ;  /* 0x0000306c5a007388 */ /* 0x0003e20000000c00 */
[----:B------:R-:W-:Y:S01]  /*7c10*/  @!PT LDS RZ, [RZ] ;  /* 0x00000000fffff984 */ /* 0x000fe20000000800 */
[----:B------:R-:W-:Y:S01]  /*7c20*/  @!PT LDS RZ, [RZ] ;  /* 0x00000000fffff984 */ /* 0x000fe20000000800 */
[----:B------:R-:W-:Y:S01]  /*7c30*/  @!PT LDS RZ, [RZ] ;  /* 0x00000000fffff984 */ /* 0x000fe20000000800 */
[----:B------:R-:W-:Y:S01]  /*7c40*/  @!PT LDS RZ, [RZ] ;  /* 0x00000000fffff984 */ /* 0x000fe20000000800 */
[----:B------:R3:W-:Y:S07]  /*7c50*/  MEMBAR.ALL.CTA ;  /* 0x0000000000007992 */ /* 0x0007ee0000008000 */
[----:B---3--:R-:W3:Y:S02]  /*7c60*/  FENCE.VIEW.ASYNC.S ;  /* 0x00000000000073c6 */ /* 0x008ee40000000000 */
[----:B---3--:R-:W-:Y:S06]  /*7c70*/  BAR.SYNC.DEFER_BLOCKING 0x1, 0x80 ;  /* 0x0042000000007b1d */ /* 0x008fec0000010000 */
[----:B------:R-:W-:Y:S05]  /*7c80*/  @P0 BRA `(.L_x_130) ;  /* 0x0000000000280947 */ /* 0x000fea0003800000 */
[----:B------:R-:W3:Y:S01]  /*7c90*/  LDCU.64 UR6, c[0x0][0x348] ;  /* 0x00006900ff0677ac */ /* 0x000ee20008000a00 */
[----:B------:R-:W-:Y:S01]  /*7ca0*/  UIADD3 UR4, UPT, UPT, UR43, 0x200, URZ ;  /* 0x000002002b047890 */ /* 0x000fe2000fffe0ff */
[----:B------:R-:W-:Y:S05]  /*7cb0*/  UMOV UR51, UR44 ;  /* 0x0000002c00337c82 */ /* 0x000fea0008000000 */
[----:B------:R-:W-:Y:S04]  /*7cc0*/  MOV R87, UR4 ;  /* 0x0000000400577c02 */ /* 0x000fe80008000f00 */
[----:B------:R-:W-:Y:S01]  /*7cd0*/  R2UR UR48, R87 ;  /* 0x00000000573072ca */ /* 0x000fe200000e0000 */
[----:B---3--:R-:W-:Y:S04]  /*7ce0*/  UIADD3 UR4, UP0, UPT, UR6, 0xa80, URZ ;  /* 0x00000a8006047890 */ /* 0x008fe8000ff1e0ff */
[----:B------:R-:W-:Y:S09]  /*7cf0*/  UIADD3.X UR5, UPT, UPT, URZ, UR7, URZ, UP0, !UPT ;  /* 0x00000007ff057290 */ /* 0x000ff200087fe4ff */
[----:B------:R3:W-:Y:S01]  /*7d00*/  UTMASTG.3D [UR48], [UR4] ;  /* 0x00000030040073b5 */ /* 0x0007e20008010000 */
[----:B------:R0:W-:Y:S01]  /*7d10*/  UTMACMDFLUSH ;  /* 0x00000000000079b7 */ /* 0x0001e20000000000 */
[----:B---3--:R-:W-:Y:S04]  /*7d20*/  DEPBAR.LE SB0, 0x1 ;  /* 0x000080400000791a */ /* 0x008fe80000000000 */
.L_x_130:
[----:B------:R-:W-:Y:S05]  /*7d30*/  BSYNC.RECONVERGENT B0 ;  /* 0x0000000000007941 */ /* 0x000fea0003800200 */
.L_x_129:
[----:B------:R-:W-:Y:S01]  /*7d40*/  BAR.SYNC.DEFER_BLOCKING 0x1, 0x80 ;  /* 0x0042000000007b1d */ /* 0x000fe20000010000 */
[----:B------:R-:W-:Y:S01]  /*7d50*/  ISETP.NE.AND P1, PT, R99, RZ, PT ;  /* 0x000000ff6300720c */ /* 0x000fe20003f25270 */
[----:B------:R-:W-:Y:S01]  /*7d60*/  UISETP.NE.AND UP0, UPT, UR47, URZ, UPT ;  /* 0x000000ff2f00728c */ /* 0x000fe2000bf05270 */
[----:B------:R-:W-:Y:S11]  /*7d70*/  LEA R3, R47, UR43, 0x3 ;  /* 0x0000002b2f037c11 */ /* 0x000ff6000f8e18ff */
[----:B------:R-:W-:Y:S01]  /*7d80*/  @P1 SHF.L.U32 R2, R93, 0x1f, RZ ;  /* 0x0000001f5d021819 */ /* 0x000fe200000006ff */
[----:B------:R-:W-:Y:S06]  /*7d90*/  BRA.U !UP0, `(.L_x_131) ;  /* 0x0000000108247547 */ /* 0x000fec000b800000 */
[----:B------:R-:W-:Y:S01]  /*7da0*/  IMAD.U32 R5, RZ, RZ, UR46 ;  /* 0x0000002eff057e24 */ /* 0x000fe2000f8e00ff */
[----:B------:R-:W-:Y:S01]  /*7db0*/  MOV R0, UR58 ;  /* 0x0000003a00007c02 */ /* 0x000fe20008000f00 */
[----:B------:R-:W-:Y:S03]  /*7dc0*/  UIADD3 UR4, UPT, UPT, UR46, 0x1, URZ ;  /* 0x000000012e047890 */ /* 0x000fe6000fffe0ff */
[----:B------:R-:W-:Y:S01]  /*7dd0*/  @P1 LEA R5, R5, UR43, 0x3 ;  /* 0x0000002b05051c11 */ /* 0x000fe2000f8e18ff */
[----:B------:R-:W-:Y:S04]  /*7de0*/  UISETP.NE.AND UP0, UPT, UR4, 0x4, UPT ;  /* 0x000000040400788c */ /* 0x000fe8000bf05270 */
[----:B------:R-:W-:Y:S01]  /*7df0*/  @P1 VIADD R5, R5, 0x100 ;  /* 0x0000010005051836 */ /* 0x000fe20000000000 */
[----:B------:R-:W-:Y:S04]  /*7e00*/  USEL UR46, UR4, URZ, UP0 ;  /* 0x000000ff042e7287 */ /* 0x000fe80008000000 */
[----:B------:R-:W-:Y:S04]  /*7e10*/  @P1 PRMT R0, R0, 0x654, R5 ;  /* 0x0000065400001816 */ /* 0x000fe80000000005 */
[----:B------:R3:W-:Y:S04]  /*7e20*/  @P1 SYNCS.ARRIVE.TRANS64.RED.A1T0 RZ, [R0+URZ], RZ ;  /* 0x000000ff00ff19a7 */ /* 0x0007e800081004ff */
.L_x_131:
[----:B------:R-:W4:Y:S01]  /*7e30*/  @P1 SYNCS.PHASECHK.TRANS64.TRYWAIT P0, [R3+URZ+0xe0], R2 ;  /* 0x0000e002030015a7 */ /* 0x000f2200080011ff */
[----:B------:R-:W-:Y:S01]  /*7e40*/  BSSY B1, `(.L_x_132) ;  /* 0x0000016000017945 */ /* 0x000fe20003800000 */
[----:B----4-:R-:W-:Y:S03]  /*7e50*/  @P1 SEL R46, RZ, 0x1, !P0 ;  /* 0x00000001ff2e1807 */ /* 0x010fe60004000000 */
[----:B------:R-:W-:Y:S05]  /*7e60*/  @!P1 BRA `(.L_x_133) ;  /* 0x00000000004c9947 */ /* 0x000fea0003800000 */
[----:B------:R-:W-:Y:S01]  /*7e70*/  ISETP.NE.AND P0, PT, R46, RZ, PT ;  /* 0x000000ff2e00720c */ /* 0x000fe20003f05270 */
[----:B------:R-:W-:Y:S01]  /*7e80*/  BSSY B0, `(.L_x_134) ;  /* 0x000000b000007945 */ /* 0x000fe20003800000 */
[----:B------:R-:W-:Y:S11]  /*7e90*/  ISETP.NE.AND P1, PT, R60, RZ, PT ;  /* 0x000000ff3c00720c */ /* 0x000ff60003f25270 */
[----:B------:R-:W-:Y:S02]  /*7ea0*/  @!UPT UIADD3 URZ, UPT, UPT, URZ, URZ, URZ ;  /* 0x000000fffffff290 */ /* 0x000fe4000fffe0ff */
[C---:B------:R-:W-:Y:S01]  /*7eb0*/  @P1 IMAD R6, R47.reuse, 0x2000, R96 ;  /* 0x000020002f061824 */ /* 0x040fe200078e0260 */
[C---:B------:R-:W-:Y:S01]  /*7ec0*/  @P1 LEA R4, R47.reuse, R94, 0xd ;  /* 0x0000005e2f041211 */ /* 0x040fe200078e68ff */
[C---:B------:R-:W-:Y:S02]  /*7ed0*/  @P1 IMAD R5, R47.reuse, 0x2000, R95 ;  /* 0x000020002f051824 */ /* 0x040fe400078e025f */
[----:B------:R-:W-:Y:S01]  /*7ee0*/  @P1 IMAD R2, R47, 0x2000, R90 ;  /* 0x000020002f021824 */ /* 0x000fe200078e025a */
[----:B------:R-:W-:Y:S06]  /*7ef0*/  @P0 BRA `(.L_x_135) ;  /* 0x00000000000c0947 */ /* 0x000fec0003800000 */
[----:B---3--:R-:W-:Y:S04]  /*7f00*/  SHF.L.U32 R0, R93, 0x1f, RZ ;  /* 0x0000001f5d007819 */ /* 0x008fe800000006ff */
[----:B------:R-:W3:Y:S02]  /*7f10*/  SYNCS.PHASECHK.TRANS64.TRYWAIT P0, [R3+URZ+0xe0], R0 ;  /* 0x0000e000030075a7 */ /* 0x000ee400080011ff */
[----:B---3--:R-:W-:Y:S05]  /*7f20*/  @!P0 BRA `(.L_x_136) ;  /* 0x00000034008c8947 */ /* 0x008fea0003800000 */
.L_x_135:
[----:B------:R-:W-:Y:S05]  /*7f30*/  BSYNC B0 ;  /* 0x0000000000007941 */ /* 0x000fea0003800000 */
.L_x_134:
[----:B------:R-:W-:Y:S02]  /*7f40*/  ISETP.NE.AND P0, PT, R60, RZ, PT ;  /* 0x000000ff3c00720c */ /* 0x000fe40003f05270 */
[----:B------:R-:W-:Y:S11]  /*7f50*/  IADD3 R47, PT, PT, R47, 0x1, RZ ;  /* 0x000000012f2f7810 */ /* 0x000ff60007ffe0ff */
[----:B------:R4:W1:Y:S04]  /*7f60*/  @P0 LDS.128 R48, [R6] ;  /* 0x0000000006300984 */ /* 0x0008680000000c00 */
[----:B------:R4:W1:Y:S04]  /*7f70*/  @P0 LDS.128 R56, [R5+0x10] ;  /* 0x0000100005380984 */ /* 0x0008680000000c00 */
[----:B------:R4:W1:Y:S04]  /*7f80*/  @P0 LDS.128 R64, [R4+0x20] ;  /* 0x0000200004400984 */ /* 0x0008680000000c00 */
[----:B------:R4:W1:Y:S02]  /*7f90*/  @P0 LDS.128 R72, [R2+0x30] ;  /* 0x0000300002480984 */ /* 0x0008640000000c00 */
.L_x_133:
[----:B------:R-:W-:Y:S05]  /*7fa0*/  BSYNC B1 ;  /* 0x0000000000017941 */ /* 0x000fea0003800000 */
.L_x_132:
[----:B---3--:R-:W-:Y:S05]  /*7fb0*/  VIADD R0, R39, 0x20 ;  /* 0x0000002027007836 */ /* 0x008fea0000000000 */
[----:B------:R-:W-:Y:S04]  /*7fc0*/  SHF.R.U32.HI R0, RZ, 0x15, R0 ;  /* 0x00000015ff007819 */ /* 0x000fe80000011600 */
[----:B------:R-:W-:Y:S11]  /*7fd0*/  LOP3.LUT P0, RZ, R0, 0x3, R85, 0x48, !PT ;  /* 0x0000000300ff7812 */ /* 0x000ff60007804855 */
[----:B------:R-:W-:Y:S02]  /*7fe0*/  @!UPT UIADD3 URZ, UPT, UPT, URZ, URZ, URZ ;  /* 0x000000fffffff290 */ /* 0x000fe4000fffe0ff */
[----:B------:R-:W-:Y:S05]  /*7ff0*/  @!P0 BRA `(.L_x_137) ;  /* 0x0000000000408947 */ /* 0x000fea0003800000 */
[----:B------:R-:W3:Y:S01]  /*8000*/  LDCU.64 UR8, c[0x4][0x70] ;  /* 0x01000e00ff0877ac */ /* 0x000ee20008000a00 */
[----:B------:R-:W-:Y:S01]  /*8010*/  MOV R3, 0x0 ;  /* 0x0000000000037802 */ /* 0x000fe20000000f00 */
[----:B------:R-:W-:Y:S02]  /*8020*/  HFMA2 R12, -RZ, RZ, 0, 5.9604644775390625e-08 ;  /* 0x00000001ff0c7431 */ /* 0x000fe400000001ff */
[----:B------:R-:W-:Y:S02]  /*8030*/  IMAD.MOV.U32 R8, RZ, RZ, 0x192 ;  /* 0x00000192ff087424 */ /* 0x000fe400078e00ff */
[----:B------:R-:W-:Y:S01]  /*8040*/  IMAD.MOV.U32 R13, RZ, RZ, RZ ;  /* 0x000000ffff0d7224 */ /* 0x000fe200078e00ff */
[----:B------:R-:W5:Y:S01]  /*8050*/  LDCU.64 UR6, c[0x4][0x78] ;  /* 0x01000f00ff0677ac */ /* 0x000f620008000a00 */
[----:B----4-:R-:W4:Y:S01]  /*8060*/  LDC.64 R2, c[0x4][R3] ;  /* 0x0100000003027b82 */ /* 0x010f220000000a00 */
[----:B------:R-:W2:Y:S01]  /*8070*/  LDCU.64 UR4, c[0x4][0x10] ;  /* 0x01000200ff0477ac */ /* 0x000ea20008000a00 */
[----:B---3--:R-:W-:Y:S01]  /*8080*/  MOV R5, UR9 ;  /* 0x0000000900057c02 */ /* 0x008fe20008000f00 */
[----:B------:R-:W-:Y:S01]  /*8090*/  IMAD.U32 R4, RZ, RZ, UR8 ;  /* 0x00000008ff047e24 */ /* 0x000fe2000f8e00ff */
[----:B-----5:R-:W-:Y:S01]  /*80a0*/  MOV R7, UR7 ;  /* 0x0000000700077c02 */ /* 0x020fe20008000f00 */
[----:B------:R-:W-:Y:S01]  /*80b0*/  IMAD.U32 R6, RZ, RZ, UR6 ;  /* 0x00000006ff067e24 */ /* 0x000fe2000f8e00ff */
[----:B--2---:R-:W-:Y:S01]  /*80c0*/  MOV R11, UR5 ;  /* 0x00000005000b7c02 */ /* 0x004fe20008000f00 */
[----:B------:R-:W-:Y:S02]  /*80d0*/  IMAD.U32 R10, RZ, RZ, UR4 ;  /* 0x00000004ff0a7e24 */ /* 0x000fe4000f8e00ff */
[----:B------:R-:W-:Y:S07]  /*80e0*/  LEPC R20, `(.L_x_137) ;  /* 0x000000001014794e */ /* 0x000fee0000000000 */
[----:B-1--4-:R-:W-:Y:S05]  /*80f0*/  CALL.ABS.NOINC R2 ;  /* 0x0000000002007343 */ /* 0x012fea0003c00000 */
.L_x_137:
[C---:B-1----:R-:W-:Y:S01]  /*8100*/  SHF.L.U32 R40, R48.reuse, 0x10, RZ ;  /* 0x0000001030287819 */ /* 0x042fe200000006ff */
[----:B------:R-:W-:Y:S05]  /*8110*/  WARPSYNC.ALL ;  /* 0x0000000000007948 */ /* 0x000fea0003800000 */
[----:B------:R-:W-:Y:S01]  /*8120*/  R2UR UR4, R39 ;  /* 0x00000000270472ca */ /* 0x000fe200000e0000 */
[----:B------:R-:W-:Y:S01]  /*8130*/  BSSY.RECONVERGENT B0, `(.L_x_138) ;  /* 0x0000090000007945 */ /* 0x000fe20003800200 */
[----:B------:R-:W-:Y:S02]  /*8140*/  LOP3.LUT R43, R48, 0xffff0000, RZ, 0xc0, !PT ;  /* 0xffff0000302b7812 */ /* 0x000fe400078ec0ff */
[----:B------:R-:W-:Y:S02]  /*8150*/  LOP3.LUT R42, R49, 0xffff0000, RZ, 0xc0, !PT ;  /* 0xffff0000312a7812 */ /* 0x000fe400078ec0ff */
[----:B------:R-:W-:Y:S02]  /*8160*/  SHF.L.U32 R45, R51, 0x10, RZ ;  /* 0x00000010332d7819 */ /* 0x000fe400000006ff */
[----:B------:R-:W-:Y:S02]  /*8170*/  ISETP.NE.AND P6, PT, R99, RZ, PT ;  /* 0x000000ff6300720c */ /* 0x000fe40003fc5270 */
[----:B------:R-:W-:Y:S02]  /*8180*/  MOV R52, UR46 ;  /* 0x0000002e00347c02 */ /* 0x000fe40008000f00 */
[----:B------:R-:W-:Y:S01]  /*8190*/  MOV R61, UR58 ;  /* 0x0000003a003d7c02 */ /* 0x000fe20008000f00 */
[----:B----4-:R-:W1:Y:S01]  /*81a0*/  LDTM.x32 R4, tmem[UR4+0x20] ;  /* 0x00002004000479ee */ /* 0x010e6200082c0000 */
[----:B------:R-:W-:Y:S02]  /*81b0*/  LOP3.LUT R44, R75, 0xffff0000, RZ, 0xc0, !PT ;  /* 0xffff00004b2c7812 */ /* 0x000fe400078ec0ff */
[----:B------:R-:W-:Y:S02]  /*81c0*/  ISETP.NE.AND P0, PT, R98, RZ, PT ;  /* 0x000000ff6200720c */ /* 0x000fe40003f05270 */
[----:B------:R-:W-:Y:S03]  /*81d0*/  LEA R62, R47, UR43, 0x3 ;  /* 0x0000002b2f3e7c11 */ /* 0x000fe6000f8e18ff */
[----:B------:R-:W-:Y:S02]  /*81e0*/  @P6 LEA R52, R52, UR43, 0x3 ;  /* 0x0000002b34346c11 */ /* 0x000fe4000f8e18ff */
[----:B------:R-:W-:Y:S02]  /*81f0*/  @P6 SHF.L.U32 R63, R93, 0x1f, RZ ;  /* 0x0000001f5d3f6819 */ /* 0x000fe400000006ff */
[----:B------:R-:W-:Y:S04]  /*8200*/  @P6 IADD3 R52, PT, PT, R52, 0x100, RZ ;  /* 0x0000010034346810 */ /* 0x000fe80007ffe0ff */
[----:B------:R-:W-:Y:S01]  /*8210*/  @P6 PRMT R61, R61, 0x654, R52 ;  /* 0x000006543d3d6816 */ /* 0x000fe20000000034 */
[C---:B-1----:R-:W-:Y:S01]  /*8220*/  FMUL R0, R38.reuse, R4 ;  /* 0x0000000426007220 */ /* 0x042fe20000400000 */
[C---:B------:R-:W-:Y:S01]  /*8230*/  FMUL R2, R38.reuse, R5 ;  /* 0x0000000526027220 */ /* 0x040fe20000400000 */
[C---:B------:R-:W-:Y:S01]  /*8240*/  FMUL R3, R38.reuse, R6 ;  /* 0x0000000626037220 */ /* 0x040fe20000400000 */
[----:B------:R-:W-:Y:S01]  /*8250*/  FMUL R7, R38, R7 ;  /* 0x0000000726077220 */ /* 0x000fe20000400000 */
[----:B------:R-:W-:Y:S01]  /*8260*/  FFMA R0, R41, R40, R0 ;  /* 0x0000002829007223 */ /* 0x000fe20000000000 */
[----:B------:R-:W-:Y:S01]  /*8270*/  SHF.L.U32 R40, R49, 0x10, RZ ;  /* 0x0000001031287819 */ /* 0x000fe200000006ff */
[C---:B------:R-:W-:Y:S01]  /*8280*/  FFMA R2, R41.reuse, R43, R2 ;  /* 0x0000002b29027223 */ /* 0x040fe20000000002 */
[----:B------:R-:W-:Y:S01]  /*8290*/  SHF.L.U32 R43, R50, 0x10, RZ ;  /* 0x00000010322b7819 */ /* 0x000fe200000006ff */
[C---:B------:R-:W-:Y:S01]  /*82a0*/  FMUL R4, R38.reuse, R8 ;  /* 0x0000000826047220 */ /* 0x040fe20000400000 */
[----:B------:R-:W-:Y:S01]  /*82b0*/  FMUL R5, R38, R9 ;  /* 0x0000000926057220 */ /* 0x000fe20000400000 */
[C---:B------:R-:W-:Y:S01]  /*82c0*/  FFMA R3, R41.reuse, R40, R3 ;  /* 0x0000002829037223 */ /* 0x040fe20000000003 */
[----:B------:R-:W-:Y:S01]  /*82d0*/  LOP3.LUT R40, R50, 0xffff0000, RZ, 0xc0, !PT ;  /* 0xffff000032287812 */ /* 0x000fe200078ec0ff */
[----:B------:R-:W-:Y:S01]  /*82e0*/  FFMA R7, R41, R42, R7 ;  /* 0x0000002a29077223 */ /* 0x000fe20000000007 */
[----:B------:R-:W-:Y:S01]  /*82f0*/  LOP3.LUT R42, R51, 0xffff0000, RZ, 0xc0, !PT ;  /* 0xffff0000332a7812 */ /* 0x000fe200078ec0ff */
[----:B------:R-:W-:Y:S01]  /*8300*/  FMUL R6, R38, R10 ;  /* 0x0000000a26067220 */ /* 0x000fe20000400000 */
[----:B------:R-:W-:Y:S01]  /*8310*/  F2FP.BF16.F32.PACK_AB R52, R2, R0 ;  /* 0x000000000234723e */ /* 0x000fe200000010ff */
[----:B------:R-:W-:Y:S01]  /*8320*/  FMUL R11, R38, R11 ;  /* 0x0000000b260b7220 */ /* 0x000fe20000400000 */
[----:B------:R-:W-:Y:S01]  /*8330*/  F2FP.BF16.F32.PACK_AB R53, R7, R3 ;  /* 0x000000030735723e */ /* 0x000fe200000010ff */
        /* <DEDUP_REMOVED lines=20> */
[C---:B------:R-:W-:Y:S01]  /*8480*/  FMUL R12, R38.reuse, R16 ;  /* 0x00000010260c7220 */ /* 0x040fe20000400000 */
        /* <DEDUP_REMOVED lines=13> */
[----:B------:R1:W-:Y:S01]  /*8560*/  STS.128 [R96+0x2000], R52 ;  /* 0x0020003460007388 */ /* 0x0003e20000000c00 */
[----:B------:R-:W-:Y:S01]  /*8570*/  F2FP.BF16.F32.PACK_AB R70, R13, R12 ;  /* 0x0000000c0d46723e */ /* 0x000fe200000010ff */
[----:B------:R-:W-:Y:S01]  /*8580*/  FFMA R19, R41, R40, R19 ;  /* 0x0000002829137223 */ /* 0x000fe20000000013 */
[----:B------:R-:W-:Y:S01]  /*8590*/  LOP3.LUT R40, R64, 0xffff0000, RZ, 0xc0, !PT ;  /* 0xffff000040287812 */ /* 0x000fe200078ec0ff */
[C---:B------:R-:W-:Y:S01]  /*85a0*/  FMUL R16, R38.reuse, R20 ;  /* 0x0000001426107220 */ /* 0x040fe20000400000 */
[C---:B------:R-:W-:Y:S01]  /*85b0*/  FMUL R17, R38.reuse, R21 ;  /* 0x0000001526117220 */ /* 0x040fe20000400000 */
[C---:B------:R-:W-:Y:S01]  /*85c0*/  FMUL R18, R38.reuse, R22 ;  /* 0x0000001626127220 */ /* 0x040fe20000400000 */
[----:B------:R-:W-:Y:S01]  /*85d0*/  F2FP.BF16.F32.PACK_AB R71, R19, R14 ;  /* 0x0000000e1347723e */ /* 0x000fe200000010ff */
[----:B------:R-:W-:Y:S01]  /*85e0*/  FMUL R23, R38, R23 ;  /* 0x0000001726177220 */ /* 0x000fe20000400000 */
[----:B------:R-:W-:Y:S01]  /*85f0*/  FFMA R16, R41, R43, R16 ;  /* 0x0000002b29107223 */ /* 0x000fe20000000010 */
[----:B------:R-:W-:Y:S01]  /*8600*/  SHF.L.U32 R43, R67, 0x10, RZ ;  /* 0x00000010432b7819 */ /* 0x000fe200000006ff */
[C---:B------:R-:W-:Y:S01]  /*8610*/  FFMA R17, R41.reuse, R40, R17 ;  /* 0x0000002829117223 */ /* 0x040fe20000000011 */
[----:B------:R1:W-:Y:S01]  /*8620*/  STS.128 [R95+0x2010], R68 ;  /* 0x002010445f007388 */ /* 0x0003e20000000c00 */
        /* <DEDUP_REMOVED lines=8> */
[C---:B------:R-:W-:Y:S01]  /*86b0*/  FMUL R22, R38.reuse, R26 ;  /* 0x0000001a26167220 */ /* 0x040fe20000400000 */
[----:B------:R-:W-:Y:S01]  /*86c0*/  FFMA R20, R41, R40, R20 ;  /* 0x0000002829147223 */ /* 0x000fe20000000014 */
[----:B------:R-:W-:Y:S01]  /*86d0*/  LOP3.LUT R40, R67, 0xffff0000, RZ, 0xc0, !PT ;  /* 0xffff000043287812 */ /* 0x000fe200078ec0ff */
[C---:B------:R-:W-:Y:S01]  /*86e0*/  FFMA R21, R41.reuse, R42, R21 ;  /* 0x0000002a29157223 */ /* 0x040fe20000000015 */
[C---:B------:R-:W-:Y:S01]  /*86f0*/  FFMA R22, R41.reuse, R43, R22 ;  /* 0x0000002b29167223 */ /* 0x040fe20000000016 */
[----:B------:R-:W-:Y:S01]  /*8700*/  FMUL R27, R38, R27 ;  /* 0x0000001b261b7220 */ /* 0x000fe20000400000 */
[----:B------:R-:W-:Y:S01]  /*8710*/  SHF.L.U32 R43, R72, 0x10, RZ ;  /* 0x00000010482b7819 */ /* 0x000fe200000006ff */
[----:B------:R-:W-:Y:S01]  /*8720*/  FMUL R24, R38, R28 ;  /* 0x0000001c26187220 */ /* 0x000fe20000400000 */
[----:B------:R-:W-:Y:S01]  /*8730*/  LOP3.LUT R42, R72, 0xffff0000, RZ, 0xc0, !PT ;  /* 0xffff0000482a7812 */ /* 0x000fe200078ec0ff */
[C---:B------:R-:W-:Y:S01]  /*8740*/  FMUL R25, R38.reuse, R29 ;  /* 0x0000001d26197220 */ /* 0x040fe20000400000 */
[C---:B------:R-:W-:Y:S01]  /*8750*/  FMUL R26, R38.reuse, R30 ;  /* 0x0000001e261a7220 */ /* 0x040fe20000400000 */
[C---:B------:R-:W-:Y:S01]  /*8760*/  FFMA R27, R41.reuse, R40, R27 ;  /* 0x00000028291b7223 */ /* 0x040fe2000000001b */
[----:B------:R-:W-:Y:S01]  /*8770*/  FFMA R24, R41, R43, R24 ;  /* 0x0000002b29187223 */ /* 0x000fe20000000018 */
[----:B------:R-:W-:Y:S01]  /*8780*/  LOP3.LUT R40, R73, 0xffff0000, RZ, 0xc0, !PT ;  /* 0xffff000049287812 */ /* 0x000fe200078ec0ff */
[C---:B------:R-:W-:Y:S01]  /*8790*/  FFMA R25, R41.reuse, R42, R25 ;  /* 0x0000002a29197223 */ /* 0x040fe20000000019 */
[----:B------:R-:W-:Y:S01]  /*87a0*/  FMUL R31, R38, R31 ;  /* 0x0000001f261f7220 */ /* 0x000fe20000400000 */
[----:B------:R-:W-:Y:S01]  /*87b0*/  SHF.L.U32 R43, R74, 0x10, RZ ;  /* 0x000000104a2b7819 */ /* 0x000fe200000006ff */
[----:B------:R-:W-:Y:S01]  /*87c0*/  FFMA R26, R41, R45, R26 ;  /* 0x0000002d291a7223 */ /* 0x000fe2000000001a */
        /* <DEDUP_REMOVED lines=29> */
[----:B------:R-:W-:Y:S02]  /*89a0*/  UIADD3 UR9, UPT, UPT, UR49, 0x20, URZ ;  /* 0x0000002031097890 */ /* 0x000fe4000fffe0ff */
[----:B------:R-:W-:Y:S01]  /*89b0*/  UIADD3 UR8, UPT, UPT, UR43, 0x2200, URZ ;  /* 0x000022002b087890 */ /* 0x000fe2000fffe0ff */
[----:B------:R-:W-:Y:S01]  /*89c0*/  UMOV UR10, UR50 ;  /* 0x00000032000a7c82 */ /* 0x000fe20008000000 */
[----:B------:R-:W-:Y:S01]  /*89d0*/  UMOV UR11, UR44 ;  /* 0x0000002c000b7c82 */ /* 0x000fe20008000000 */
[----:B---3--:R-:W-:Y:S04]  /*89e0*/  UIADD3 UR4, UP0, UPT, UR6, 0xa80, URZ ;  /* 0x00000a8006047890 */ /* 0x008fe8000ff1e0ff */
[----:B------:R-:W-:Y:S09]  /*89f0*/  UIADD3.X UR5, UPT, UPT, URZ, UR7, URZ, UP0, !UPT ;  /* 0x00000007ff057290 */ /* 0x000ff200087fe4ff */
[----:B------:R3:W-:Y:S01]  /*8a00*/  UTMASTG.3D [UR8], [UR4] ;  /* 0x00000008040073b5 */ /* 0x0007e20008010000 */
[----:B------:R0:W-:Y:S01]  /*8a10*/  UTMACMDFLUSH ;  /* 0x00000000000079b7 */ /* 0x0001e20000000000 */
[----:B---3--:R-:W-:Y:S04]  /*8a20*/  DEPBAR.LE SB0, 0x1 ;  /* 0x000080400000791a */ /* 0x008fe80000000000 */
.L_x_139:
[----:B------:R-:W-:Y:S05]  /*8a30*/  BSYNC.RECONVERGENT B0 ;  /* 0x0000000000007941 */ /* 0x000fea0003800200 */
.L_x_138:
[----:B------:R-:W-:Y:S01]  /*8a40*/  BAR.SYNC.DEFER_BLOCKING 0x1, 0x80 ;  /* 0x0042000000007b1d */ /* 0x000fe20000010000 */
[----:B------:R-:W-:Y:S04]  /*8a50*/  UIADD3 UR4, UPT, UPT, UR46, 0x1, URZ ;  /* 0x000000012e047890 */ /* 0x000fe8000fffe0ff */
[----:B------:R-:W-:Y:S04]  /*8a60*/  UISETP.NE.AND UP0, UPT, UR4, 0x4, UPT ;  /* 0x000000040400788c */ /* 0x000fe8000bf05270 */
[----:B------:R-:W-:Y:S01]  /*8a70*/  USEL UR45, UR4, URZ, UP0 ;  /* 0x000000ff042d7287 */ /* 0x000fe20008000000 */
[----:B------:R3:W-:Y:S01]  /*8a80*/  @P6 SYNCS.ARRIVE.TRANS64.RED.A1T0 RZ, [R61+URZ], RZ ;  /* 0x000000ff3dff69a7 */ /* 0x0007e200081004ff */
[----:B------:R-:W-:Y:S01]  /*8a90*/  BSSY B1, `(.L_x_140) ;  /* 0x0000017000017945 */ /* 0x000fe20003800000 */
[----:B------:R-:W4:Y:S02]  /*8aa0*/  @P6 SYNCS.PHASECHK.TRANS64.TRYWAIT P0, [R62+URZ+0xe0], R63 ;  /* 0x0000e03f3e0065a7 */ /* 0x000f2400080011ff */
[----:B----4-:R-:W-:Y:S01]  /*8ab0*/  @P6 SEL R46, RZ, 0x1, !P0 ;  /* 0x00000001ff2e6807 */ /* 0x010fe20004000000 */
[----:B---3--:R-:W-:Y:S06]  /*8ac0*/  @!P6 BRA `(.L_x_141) ;  /* 0x00000000004ce947 */ /* 0x008fec0003800000 */
        /* <DEDUP_REMOVED lines=9> */
[----:B------:R-:W-:Y:S04]  /*8b60*/  SHF.L.U32 R5, R93, 0x1f, RZ ;  /* 0x0000001f5d057819 */ /* 0x000fe800000006ff */
[----:B------:R-:W3:Y:S02]  /*8b70*/  SYNCS.PHASECHK.TRANS64.TRYWAIT P0, [R62+URZ+0xe0], R5 ;  /* 0x0000e0053e0075a7 */ /* 0x000ee400080011ff */
[----:B---3--:R-:W-:Y:S05]  /*8b80*/  @!P0 BRA `(.L_x_144) ;  /* 0x0000002800888947 */ /* 0x008fea0003800000 */
.L_x_143:
[----:B------:R-:W-:Y:S05]  /*8b90*/  BSYNC B0 ;  /* 0x0000000000007941 */ /* 0x000fea0003800000 */
.L_x_142:
[----:B------:R-:W-:Y:S02]  /*8ba0*/  ISETP.NE.AND P0, PT, R60, RZ, PT ;  /* 0x000000ff3c00720c */ /* 0x000fe40003f05270 */
[----:B------:R-:W-:Y:S11]  /*8bb0*/  IADD3 R47, PT, PT, R47, 0x1, RZ ;  /* 0x000000012f2f7810 */ /* 0x000ff60007ffe0ff */
[----:B------:R4:W1:Y:S04]  /*8bc0*/  @P0 LDS.128 R48, [R4] ;  /* 0x0000000004300984 */ /* 0x0008680000000c00 */
[----:B------:R4:W1:Y:S04]  /*8bd0*/  @P0 LDS.128 R56, [R3+0x10] ;  /* 0x0000100003380984 */ /* 0x0008680000000c00 */
[----:B------:R4:W1:Y:S04]  /*8be0*/  @P0 LDS.128 R64, [R2+0x20] ;  /* 0x0000200002400984 */ /* 0x0008680000000c00 */
[----:B------:R4:W1:Y:S02]  /*8bf0*/  @P0 LDS.128 R72, [R0+0x30] ;  /* 0x0000300000480984 */ /* 0x0008640000000c00 */
.L_x_141:
[----:B------:R-:W-:Y:S05]  /*8c00*/  BSYNC B1 ;  /* 0x0000000000017941 */ /* 0x000fea0003800000 */
.L_x_140:
[----:B----4-:R-:W-:Y:S05]  /*8c10*/  VIADD R0, R39, 0x40 ;  /* 0x0000004027007836 */ /* 0x010fea0000000000 */
        /* <DEDUP_REMOVED lines=9> */
[----:B------:R-:W4:Y:S01]  /*8cb0*/  LDCU.64 UR6, c[0x4][0x78] ;  /* 0x01000f00ff0677ac */ /* 0x000f220008000a00 */
[----:B------:R-:W1:Y:S01]  /*8cc0*/  LDC.64 R2, c[0x4][R3] ;  /* 0x0100000003027b82 */ /* 0x000e620000000a00 */
[----:B------:R-:W5:Y:S01]  /*8cd0*/  LDCU.64 UR4, c[0x4][0x10] ;  /* 0x01000200ff0477ac */ /* 0x000f620008000a00 */
[----:B---3--:R-:W-:Y:S01]  /*8ce0*/  MOV R5, UR9 ;  /* 0x0000000900057c02 */ /* 0x008fe20008000f00 */
[----:B------:R-:W-:Y:S01]  /*8cf0*/  IMAD.U32 R4, RZ, RZ, UR8 ;  /* 0x00000008ff047e24 */ /* 0x000fe2000f8e00ff */
[----:B----4-:R-:W-:Y:S01]  /*8d00*/  MOV R7, UR7 ;  /* 0x0000000700077c02 */ /* 0x010fe20008000f00 */
[----:B------:R-:W-:Y:S01]  /*8d10*/  IMAD.U32 R6, RZ, RZ, UR6 ;  /* 0x00000006ff067e24 */ /* 0x000fe2000f8e00ff */
[----:B-----5:R-:W-:Y:S01]  /*8d20*/  MOV R11, UR5 ;  /* 0x00000005000b7c02 */ /* 0x020fe20008000f00 */
[----:B------:R-:W-:Y:S02]  /*8d30*/  IMAD.U32 R10, RZ, RZ, UR4 ;  /* 0x00000004ff0a7e24 */ /* 0x000fe4000f8e00ff */
[----:B------:R-:W-:Y:S07]  /*8d40*/  LEPC R20, `(.L_x_145) ;  /* 0x000000001014794e */ /* 0x000fee0000000000 */
[----:B-12---:R-:W-:Y:S05]  /*8d50*/  CALL.ABS.NOINC R2 ;  /* 0x0000000002007343 */ /* 0x006fea0003c00000 */
.L_x_145:
        /* <DEDUP_REMOVED lines=10> */
[----:B---3--:R-:W1:Y:S01]  /*8e00*/  LDTM.x32 R4, tmem[UR4+0x40] ;  /* 0x00004004000479ee */ /* 0x008e6200082c0000 */
        /* <DEDUP_REMOVED lines=136> */
.L_x_147:
[----:B------:R-:W-:Y:S05]  /*9690*/  BSYNC.RECONVERGENT B0 ;  /* 0x0000000000007941 */ /* 0x000fea0003800200 */
.L_x_146:
        /* <DEDUP_REMOVED lines=21> */
.L_x_151:
[----:B------:R-:W-:Y:S05]  /*97f0*/  BSYNC B0 ;  /* 0x0000000000007941 */ /* 0x000fea0003800000 */
.L_x_150:
[----:B------:R-:W-:Y:S11]  /*9800*/  ISETP.NE.AND P0, PT, R60, RZ, PT ;  /* 0x000000ff3c00720c */ /* 0x000ff60003f05270 */
[----:B------:R-:W-:Y:S02]  /*9810*/  @!UPT UIADD3 URZ, UPT, UPT, URZ, URZ, URZ ;  /* 0x000000fffffff290 */ /* 0x000fe4000fffe0ff */
[----:B------:R4:W1:Y:S04]  /*9820*/  @P0 LDS.128 R48, [R3] ;  /* 0x0000000003300984 */ /* 0x0008680000000c00 */
[----:B------:R4:W1:Y:S04]  /*9830*/  @P0 LDS.128 R56, [R2+0x10] ;  /* 0x0000100002380984 */ /* 0x0008680000000c00 */
[----:B------:R4:W1:Y:S04]  /*9840*/  @P0 LDS.128 R64, [R0+0x20] ;  /* 0x0000200000400984 */ /* 0x0008680000000c00 */
[----:B------:R4:W1:Y:S02]  /*9850*/  @P0 LDS.128 R72, [R47+0x30] ;  /* 0x000030002f480984 */ /* 0x0008640000000c00 */
.L_x_149:
[----:B------:R-:W-:Y:S05]  /*9860*/  BSYNC B1 ;  /* 0x0000000000017941 */ /* 0x000fea0003800000 */
.L_x_148:
        /* <DEDUP_REMOVED lines=21> */
.L_x_153:
[----:B------:R-:W-:Y:S01]  /*99c0*/  ISETP.NE.AND P0, PT, R98, RZ, PT ;  /* 0x000000ff6200720c */ /* 0x000fe20003f05270 */
[----:B------:R-:W-:Y:S05]  /*99d0*/  WARPSYNC.ALL ;  /* 0x0000000000007948 */ /* 0x000fea0003800000 */
[----:B------:R-:W-:Y:S01]  /*99e0*/  R2UR UR4, R39 ;  /* 0x00000000270472ca */ /* 0x000fe200000e0000 */
[----:B------:R-:W-:Y:S01]  /*99f0*/  BSSY.RECONVERGENT B0, `(.L_x_154) ;  /* 0x000008c000007945 */ /* 0x000fe20003800200 */
[C---:B-1----:R-:W-:Y:S02]  /*9a00*/  SHF.L.U32 R40, R48.reuse, 0x10, RZ ;  /* 0x0000001030287819 */ /* 0x042fe400000006ff */
[----:B------:R-:W-:Y:S02]  /*9a10*/  LOP3.LUT R42, R48, 0xffff0000, RZ, 0xc0, !PT ;  /* 0xffff0000302a7812 */ /* 0x000fe400078ec0ff */
[C---:B------:R-:W-:Y:S02]  /*9a20*/  SHF.L.U32 R43, R49.reuse, 0x10, RZ ;  /* 0x00000010312b7819 */ /* 0x040fe400000006ff */
[----:B------:R-:W-:Y:S02]  /*9a30*/  LOP3.LUT R44, R49, 0xffff0000, RZ, 0xc0, !PT ;  /* 0xffff0000312c7812 */ /* 0x000fe400078ec0ff */
[C---:B------:R-:W-:Y:S02]  /*9a40*/  SHF.L.U32 R45, R50.reuse, 0x10, RZ ;  /* 0x00000010322d7819 */ /* 0x040fe400000006ff */
[----:B------:R-:W-:Y:S01]  /*9a50*/  LOP3.LUT R46, R50, 0xffff0000, RZ, 0xc0, !PT ;  /* 0xffff0000322e7812 */ /* 0x000fe200078ec0ff */
[----:B---3--:R-:W1:Y:S01]  /*9a60*/  LDTM.x32 R4, tmem[UR4+0x60] ;  /* 0x00006004000479ee */ /* 0x008e6200082c0000 */
[C---:B------:R-:W-:Y:S01]  /*9a70*/  SHF.L.U32 R47, R51.reuse, 0x10, RZ ;  /* 0x00000010332f7819 */ /* 0x040fe200000006ff */
[----:B------:R-:W-:Y:S01]  /*9a80*/  NOP ;  /* 0x0000000000007918 */ /* 0x000fe20000000000 */
[----:B------:R-:W-:Y:S02]  /*9a90*/  LOP3.LUT R48, R51, 0xffff0000, RZ, 0xc0, !PT ;  /* 0xffff000033307812 */ /* 0x000fe400078ec0ff */
[C---:B------:R-:W-:Y:S02]  /*9aa0*/  SHF.L.U32 R49, R56.reuse, 0x10, RZ ;  /* 0x0000001038317819 */ /* 0x040fe400000006ff */
[----:B------:R-:W-:Y:S02]  /*9ab0*/  LOP3.LUT R51, R56, 0xffff0000, RZ, 0xc0, !PT ;  /* 0xffff000038337812 */ /* 0x000fe400078ec0ff */
[C---:B------:R-:W-:Y:S02]  /*9ac0*/  SHF.L.U32 R50, R57.reuse, 0x10, RZ ;  /* 0x0000001039327819 */ /* 0x040fe400000006ff */
[----:B------:R-:W-:Y:S02]  /*9ad0*/  LOP3.LUT R52, R57, 0xffff0000, RZ, 0xc0, !PT ;  /* 0xffff000039347812 */ /* 0x000fe400078ec0ff */
[C---:B------:R-:W-:Y:S02]  /*9ae0*/  SHF.L.U32 R53, R58.reuse, 0x10, RZ ;  /* 0x000000103a357819 */ /* 0x040fe400000006ff */
[----:B------:R-:W-:Y:S02]  /*9af0*/  LOP3.LUT R54, R58, 0xffff0000, RZ, 0xc0, !PT ;  /* 0xffff00003a367812 */ /* 0x000fe400078ec0ff */
[C---:B------:R-:W-:Y:S02]  /*9b00*/  SHF.L.U32 R55, R59.reuse, 0x10, RZ ;  /* 0x000000103b377819 */ /* 0x040fe400000006ff */
[----:B------:R-:W-:Y:S02]  /*9b10*/  IADD3 R102, PT, PT, R100, 0x160, RZ ;  /* 0x0000016064667810 */ /* 0x000fe40007ffe0ff */
[----:B------:R-:W-:Y:S02]  /*9b20*/  LOP3.LUT R56, R59, 0xffff0000, RZ, 0xc0, !PT ;  /* 0xffff00003b387812 */ /* 0x000fe400078ec0ff */
[----:B------:R-:W-:Y:S01]  /*9b30*/  SHF.L.U32 R57, R64, 0x10, RZ ;  /* 0x0000001040397819 */ /* 0x000fe200000006ff */
[----:B-1----:R-:W-:Y:S01]  /*9b40*/  FMUL R4, R38, R4 ;  /* 0x0000000426047220 */ /* 0x002fe20000400000 */
[----:B------:R-:W-:Y:S01]  /*9b50*/  LOP3.LUT R58, R64, 0xffff0000, RZ, 0xc0, !PT ;  /* 0xffff0000403a7812 */ /* 0x000fe200078ec0ff */
[----:B------:R-:W-:Y:S01]  /*9b60*/  FMUL R5, R38, R5 ;  /* 0x0000000526057220 */ /* 0x000fe20000400000 */
[----:B------:R-:W-:Y:S01]  /*9b70*/  LOP3.LUT R116, R102, 0xfefffff8, RZ, 0xc0, !PT ;  /* 0xfefffff866747812 */ /* 0x000fe200078ec0ff */
[C---:B------:R-:W-:Y:S01]  /*9b80*/  FFMA R4, R41.reuse, R40, R4 ;  /* 0x0000002829047223 */ /* 0x040fe20000000004 */
[C---:B------:R-:W-:Y:S01]  /*9b90*/  FMUL R6, R38.reuse, R6 ;  /* 0x0000000626067220 */ /* 0x040fe20000400000 */
[----:B------:R-:W-:Y:S01]  /*9ba0*/  FFMA R5, R41, R42, R5 ;  /* 0x0000002a29057223 */ /* 0x000fe20000000005 */
[----:B------:R-:W-:Y:S01]  /*9bb0*/  SHF.L.U32 R59, R65, 0x10, RZ ;  /* 0x00000010413b7819 */ /* 0x000fe200000006ff */
[----:B------:R1:W-:Y:S01]  /*9bc0*/  SYNCS.ARRIVE.TRANS64.RED.A1T0 RZ, [R116+URZ], RZ ;  /* 0x000000ff74ff79a7 */ /* 0x0003e200081004ff */
[----:B------:R-:W-:Y:S01]  /*9bd0*/  FFMA R6, R41, R43, R6 ;  /* 0x0000002b29067223 */ /* 0x000fe20000000006 */
[C---:B------:R-:W-:Y:S01]  /*9be0*/  FMUL R7, R38.reuse, R7 ;  /* 0x0000000726077220 */ /* 0x040fe20000400000 */
[----:B------:R-:W-:Y:S01]  /*9bf0*/  F2FP.BF16.F32.PACK_AB R104, R5, R4 ;  /* 0x000000040568723e */ /* 0x000fe200000010ff */
[C---:B------:R-:W-:Y:S01]  /*9c00*/  FMUL R8, R38.reuse, R8 ;  /* 0x0000000826087220 */ /* 0x040fe20000400000 */
[----:B------:R-:W-:Y:S01]  /*9c10*/  FMUL R9, R38, R9 ;  /* 0x0000000926097220 */ /* 0x000fe20000400000 */
[----:B------:R-:W-:Y:S01]  /*9c20*/  LOP3.LUT R60, R65, 0xffff0000, RZ, 0xc0, !PT ;  /* 0xffff0000413c7812 */ /* 0x000fe200078ec0ff */
[C---:B------:R-:W-:Y:S01]  /*9c30*/  FFMA R7, R41.reuse, R44, R7 ;  /* 0x0000002c29077223 */ /* 0x040fe20000000007 */
[C---:B------:R-:W-:Y:S01]  /*9c40*/  FFMA R8, R41.reuse, R45, R8 ;  /* 0x0000002d29087223 */ /* 0x040fe20000000008 */
[----:B------:R-:W-:Y:S01]  /*9c50*/  SHF.L.U32 R61, R66, 0x10, RZ ;  /* 0x00000010423d7819 */ /* 0x000fe200000006ff */
[----:B------:R-:W-:Y:S01]  /*9c60*/  FFMA R9, R41, R46, R9 ;  /* 0x0000002e29097223 */ /* 0x000fe20000000009 */
[C---:B------:R-:W-:Y:S01]  /*9c70*/  FMUL R10, R38.reuse, R10 ;  /* 0x0000000a260a7220 */ /* 0x040fe20000400000 */
[----:B------:R-:W-:Y:S01]  /*9c80*/  F2FP.BF16.F32.PACK_AB R105, R7, R6 ;  /* 0x000000060769723e */ /* 0x000fe200000010ff */
[C---:B------:R-:W-:Y:S01]  /*9c90*/  FMUL R11, R38.reuse, R11 ;  /* 0x0000000b260b7220 */ /* 0x040fe20000400000 */
[----:B------:R-:W-:Y:S01]  /*9ca0*/  FMUL R0, R38, R12 ;  /* 0x0000000c26007220 */ /* 0x000fe20000400000 */
[----:B------:R-:W-:Y:S01]  /*9cb0*/  F2FP.BF16.F32.PACK_AB R106, R9, R8 ;  /* 0x00000008096a723e */ /* 0x000fe200000010ff */
[C---:B------:R-:W-:Y:S01]  /*9cc0*/  FFMA R10, R41.reuse, R47, R10 ;  /* 0x0000002f290a7223 */ /* 0x040fe2000000000a */
[C---:B------:R-:W-:Y:S01]  /*9cd0*/  FFMA R11, R41.reuse, R48, R11 ;  /* 0x00000030290b7223 */ /* 0x040fe2000000000b */
[----:B------:R-:W-:Y:S01]  /*9ce0*/  LOP3.LUT R62, R66, 0xffff0000, RZ, 0xc0, !PT ;  /* 0xffff0000423e7812 */ /* 0x000fe200078ec0ff */
[----:B------:R-:W-:Y:S01]  /*9cf0*/  FFMA R0, R41, R49, R0 ;  /* 0x0000003129007223 */ /* 0x000fe20000000000 */
[C---:B------:R-:W-:Y:S01]  /*9d00*/  FMUL R2, R38.reuse, R13 ;  /* 0x0000000d26027220 */ /* 0x040fe20000400000 */
[----:B------:R-:W-:Y:S01]  /*9d10*/  SHF.L.U32 R63, R67, 0x10, RZ ;  /* 0x00000010433f7819 */ /* 0x000fe200000006ff */
[C---:B------:R-:W-:Y:S01]  /*9d20*/  FMUL R3, R38.reuse, R14 ;  /* 0x0000000e26037220 */ /* 0x040fe20000400000 */
[----:B------:R-:W-:Y:S01]  /*9d30*/  F2FP.BF16.F32.PACK_AB R107, R11, R10 ;  /* 0x0000000a0b6b723e */ /* 0x000fe200000010ff */
[----:B------:R-:W-:Y:S01]  /*9d40*/  FFMA R2, R41, R51, R2 ;  /* 0x0000003329027223 */ /* 0x000fe20000000002 */
[C---:B------:R-:W-:Y:S01]  /*9d50*/  FMUL R15, R38.reuse, R15 ;  /* 0x0000000f260f7220 */ /* 0x040fe20000400000 */
[C---:B------:R-:W-:Y:S01]  /*9d60*/  FMUL R12, R38.reuse, R16 ;  /* 0x00000010260c7220 */ /* 0x040fe20000400000 */
[----:B------:R-:W-:Y:S01]  /*9d70*/  FMUL R13, R38, R17 ;  /* 0x00000011260d7220 */ /* 0x000fe20000400000 */
[----:B------:R1:W-:Y:S01]  /*9d80*/  STS.128 [R96+0x6000], R104 ;  /* 0x0060006860007388 */ /* 0x0003e20000000c00 */
[----:B------:R-:W-:Y:S01]  /*9d90*/  LOP3.LUT R64, R67, 0xffff0000, RZ, 0xc0, !PT ;  /* 0xffff000043407812 */ /* 0x000fe200078ec0ff */
[C---:B------:R-:W-:Y:S01]  /*9da0*/  FFMA R3, R41.reuse, R50, R3 ;  /* 0x0000003229037223 */ /* 0x040fe20000000003 */
[----:B------:R-:W-:Y:S01]  /*9db0*/  SHF.L.U32 R65, R72, 0x10, RZ ;  /* 0x0000001048417819 */ /* 0x000fe200000006ff */
[C---:B------:R-:W-:Y:S01]  /*9dc0*/  FFMA R15, R41.reuse, R52, R15 ;  /* 0x00000034290f7223 */ /* 0x040fe2000000000f */
[----:B------:R-:W-:Y:S01]  /*9dd0*/  F2FP.BF16.F32.PACK_AB R108, R2, R0 ;  /* 0x00000000026c723e */ /* 0x000fe200000010ff */
[C---:B------:R-:W-:Y:S01]  /*9de0*/  FFMA R12, R41.reuse, R53, R12 ;  /* 0x00000035290c7223 */ /* 0x040fe2000000000c */
[C---:B------:R-:W-:Y:S01]  /*9df0*/  FFMA R13, R41.reuse, R54, R13 ;  /* 0x00000036290d7223 */ /* 0x040fe2000000000d */
[C---:B------:R-:W-:Y:S01]  /*9e00*/  FMUL R14, R38.reuse, R18 ;  /* 0x00000012260e7220 */ /* 0x040fe20000400000 */
[C---:B------:R-:W-:Y:S01]  /*9e10*/  FMUL R19, R38.reuse, R19 ;  /* 0x0000001326137220 */ /* 0x040fe20000400000 */
[C---:B------:R-:W-:Y:S01]  /*9e20*/  FMUL R16, R38.reuse, R20 ;  /* 0x0000001426107220 */ /* 0x040fe20000400000 */
[C---:B------:R-:W-:Y:S01]  /*9e30*/  FMUL R17, R38.reuse, R21 ;  /* 0x0000001526117220 */ /* 0x040fe20000400000 */
[C---:B------:R-:W-:Y:S01]  /*9e40*/  FFMA R14, R41.reuse, R55, R14 ;  /* 0x00000037290e7223 */ /* 0x040fe2000000000e */
        /* <DEDUP_REMOVED lines=9> */
[----:B------:R-:W-:Y:S01]  /*9ee0*/  FFMA R23, R41, R60, R23 ;  /* 0x0000003c29177223 */ /* 0x000fe20000000017 */
[C---:B------:R-:W-:Y:S01]  /*9ef0*/  FMUL R27, R38.reuse, R27 ;  /* 0x0000001b261b7220 */ /* 0x040fe20000400000 */
[----:B------:R-:W-:Y:S01]  /*9f00*/  F2FP.BF16.F32.PACK_AB R109, R15, R3 ;  /* 0x000000030f6d723e */ /* 0x000fe200000010ff */
[----:B------:R-:W-:Y:S01]  /*9f10*/  FFMA R20, R41, R61, R20 ;  /* 0x0000003d29147223 */ /* 0x000fe20000000014 */
[----:B------:R-:W-:Y:S01]  /*9f20*/  F2FP.BF16.F32.PACK_AB R110, R13, R12 ;  /* 0x0000000c0d6e723e */ /* 0x000fe200000010ff */
[----:B------:R-:W-:Y:S01]  /*9f30*/  FMUL R24, R38, R28 ;  /* 0x0000001c26187220 */ /* 0x000fe20000400000 */
[----:B------:R-:W-:Y:S01]  /*9f40*/  F2FP.BF16.F32.PACK_AB R111, R19, R14 ;  /* 0x0000000e136f723e */ /* 0x000fe200000010ff */
[----:B------:R-:W-:Y:S01]  /*9f50*/  FFMA R21, R41, R62, R21 ;  /* 0x0000003e29157223 */ /* 0x000fe20000000015 */
[----:B------:R-:W-:Y:S01]  /*9f60*/  LOP3.LUT R66, R72, 0xffff0000, RZ, 0xc0, !PT ;  /* 0xffff000048427812 */ /* 0x000fe200078ec0ff */
[C---:B------:R-:W-:Y:S01]  /*9f70*/  FMUL R25, R38.reuse, R29 ;  /* 0x0000001d26197220 */ /* 0x040fe20000400000 */
[----:B------:R-:W-:Y:S01]  /*9f80*/  SHF.L.U32 R67, R73, 0x10, RZ ;  /* 0x0000001049437819 */ /* 0x000fe200000006ff */
[----:B------:R1:W-:Y:S01]  /*9f90*/  STS.128 [R95+0x6010], R108 ;  /* 0x0060106c5f007388 */ /* 0x0003e20000000c00 */
[----:B------:R-:W-:Y:S01]  /*9fa0*/  FFMA R22, R41, R63, R22 ;  /* 0x0000003f29167223 */ /* 0x000fe20000000016 */
[----:B------:R-:W-:Y:S01]  /*9fb0*/  LOP3.LUT R68, R73, 0xffff0000, RZ, 0xc0, !PT ;  /* 0xffff000049447812 */ /* 0x000fe200078ec0ff */
[----:B------:R-:W-:Y:S01]  /*9fc0*/  FMUL R26, R38, R30 ;  /* 0x0000001e261a7220 */ /* 0x000fe20000400000 */
[C---:B------:R-:W-:Y:S01]  /*9fd0*/  FFMA R27, R41.reuse, R64, R27 ;  /* 0x00000040291b7223 */ /* 0x040fe2000000001b */
[----:B------:R-:W-:Y:S01]  /*9fe0*/  SHF.L.U32 R69, R74, 0x10, RZ ;  /* 0x000000104a457819 */ /* 0x000fe200000006ff */
[----:B------:R-:W-:Y:S01]  /*9ff0*/  FMUL R31, R38, R31 ;  /* 0x0000001f261f7220 */ /* 0x000fe20000400000 */
[C---:B------:R-:W-:Y:S01]  /*a000*/  FFMA R24, R41.reuse, R65, R24 ;  /* 0x0000004129187223 */ /* 0x040fe20000000018 */
[----:B------:R-:W-:Y:S01]  /*a010*/  LOP3.LUT R70, R74, 0xffff0000, RZ, 0xc0, !PT ;  /* 0xffff00004a467812 */ /* 0x000fe200078ec0ff */
[C---:B------:R-:W-:Y:S01]  /*a020*/  FMUL R28, R38.reuse, R32 ;  /* 0x00000020261c7220 */ /* 0x040fe20000400000 */
[----:B------:R-:W-:Y:S01]  /*a030*/  FFMA R25, R41, R66, R25 ;  /* 0x0000004229197223 */ /* 0x000fe20000000019 */
[----:B------:R-:W-:Y:S01]  /*a040*/  SHF.L.U32 R71, R75, 0x10, RZ ;  /* 0x000000104b477819 */ /* 0x000fe200000006ff */
[C---:B------:R-:W-:Y:S01]  /*a050*/  FMUL R29, R38.reuse, R33 ;  /* 0x00000021261d7220 */ /* 0x040fe20000400000 */
[----:B------:R-:W-:Y:S01]  /*a060*/  FFMA R26, R41, R67, R26 ;  /* 0x00000043291a7223 */ /* 0x000fe2000000001a */
[----:B------:R-:W-:Y:S01]  /*a070*/  LOP3.LUT R72, R75, 0xffff0000, RZ, 0xc0, !PT ;  /* 0xffff00004b487812 */ /* 0x000fe200078ec0ff */
        /* <DEDUP_REMOVED lines=8> */
[----:B------:R-:W-:Y:S01]  /*a100*/  FFMA R30, R41, R71, R30 ;  /* 0x00000047291e7223 */ /* 0x000fe2000000001e */
[----:B------:R-:W-:Y:S01]  /*a110*/  F2FP.BF16.F32.PACK_AB R115, R27, R22 ;  /* 0x000000161b73723e */ /* 0x000fe200000010ff */
[----:B------:R-:W-:Y:S01]  /*a120*/  FFMA R35, R41, R72, R35 ;  /* 0x0000004829237223 */ /* 0x000fe20000000023 */
[----:B------:R-:W-:Y:S02]  /*a130*/  F2FP.BF16.F32.PACK_AB R100, R25, R24 ;  /* 0x000000181964723e */ /* 0x000fe400000010ff */
[----:B------:R-:W-:Y:S01]  /*a140*/  F2FP.BF16.F32.PACK_AB R101, R31, R26 ;  /* 0x0000001a1f65723e */ /* 0x000fe200000010ff */
[----:B------:R1:W-:Y:S01]  /*a150*/  STS.128 [R94+0x6020], R112 ;  /* 0x006020705e007388 */ /* 0x0003e20000000c00 */
        /* <DEDUP_REMOVED lines=21> */
.L_x_155:
[----:B------:R-:W-:Y:S05]  /*a2b0*/  BSYNC.RECONVERGENT B0 ;  /* 0x0000000000007941 */ /* 0x000fea0003800200 */
.L_x_154:
[----:B------:R-:W-:Y:S01]  /*a2c0*/  BAR.SYNC.DEFER_BLOCKING 0x1, 0x80 ;  /* 0x0042000000007b1d */ /* 0x000fe20000010000 */
[----:B------:R-:W-:Y:S01]  /*a2d0*/  UISETP.NE.AND UP0, UPT, UR47, -0x4, UPT ;  /* 0xfffffffc2f00788c */ /* 0x000fe2000bf05270 */
[----:B------:R-:W-:Y:S08]  /*a2e0*/  IADD3 R0, PT, PT, R36, 0x1, RZ ;  /* 0x0000000124007810 */ /* 0x000ff00007ffe0ff */
[----:B------:R-:W-:Y:S05]  /*a2f0*/  BRA.U !UP0, `(.L_x_156) ;  /* 0x0000000108287547 */ /* 0x000fea000b800000 */
[----:B------:R-:W-:Y:S01]  /*a300*/  ISETP.NE.AND P0, PT, R99, RZ, PT ;  /* 0x000000ff6300720c */ /* 0x000fe20003f05270 */
[----:B------:R-:W-:Y:S01]  /*a310*/  IMAD.U32 R3, RZ, RZ, UR46 ;  /* 0x0000002eff037e24 */ /* 0x000fe2000f8e00ff */
[----:B------:R-:W-:Y:S01]  /*a320*/  UIADD3 UR4, UPT, UPT, UR46, 0x1, URZ ;  /* 0x000000012e047890 */ /* 0x000fe2000fffe0ff */
[----:B------:R-:W-:Y:S03]  /*a330*/  IMAD.U32 R2, RZ, RZ, UR58 ;  /* 0x0000003aff027e24 */ /* 0x000fe6000f8e00ff */
[----:B------:R-:W-:Y:S04]  /*a340*/  UISETP.NE.AND UP0, UPT, UR4, 0x4, UPT ;  /* 0x000000040400788c */ /* 0x000fe8000bf05270 */
[----:B------:R-:W-:Y:S03]  /*a350*/  USEL UR46, UR4, URZ, UP0 ;  /* 0x000000ff042e7287 */ /* 0x000fe60008000000 */
[----:B------:R-:W-:Y:S05]  /*a360*/  @P0 LEA R3, R3, UR43, 0x3 ;  /* 0x0000002b03030c11 */ /* 0x000fea000f8e18ff */
[----:B------:R-:W-:Y:S05]  /*a370*/  @P0 VIADD R3, R3, 0x100 ;  /* 0x0000010003030836 */ /* 0x000fea0000000000 */
[----:B------:R-:W-:Y:S04]  /*a380*/  @P0 PRMT R2, R2, 0x654, R3 ;  /* 0x0000065402020816 */ /* 0x000fe80000000003 */
[----:B------:R3:W-:Y:S03]  /*a390*/  @P0 SYNCS.ARRIVE.TRANS64.RED.A1T0 RZ, [R2+URZ], RZ ;  /* 0x000000ff02ff09a7 */ /* 0x0007e600081004ff */
.L_x_156:
[----:B------:R-:W-:Y:S01]  /*a3a0*/  R2UR UR4, R86 ;  /* 0x00000000560472ca */ /* 0x000fe200000e0000 */
[----:B------:R-:W-:Y:S01]  /*a3b0*/  UISETP.NE.AND UP0, UPT, UR62, URZ, UPT ;  /* 0x000000ff3e00728c */ /* 0x000fe2000bf05270 */
[----:B------:R-:W-:Y:S01]  /*a3c0*/  ISETP.NE.AND P0, PT, R89, 0x2, PT ;  /* 0x000000025900780c */ /* 0x000fe20003f05270 */
[----:B------:R-:W-:Y:S01]  /*a3d0*/  UIADD3 UR16, UPT, UPT, UR37, UR63, URZ ;  /* 0x0000003f25107290 */ /* 0x000fe2000fffe0ff */
[----:B------:R-:W-:Y:S01]  /*a3e0*/  ISETP.NE.AND P1, PT, R0, 0x2, PT ;  /* 0x000000020000780c */ /* 0x000fe20003f25270 */
[----:B------:R-:W-:Y:S01]  /*a3f0*/  UIADD3 UR47, UPT, UPT, UR47, 0x4, URZ ;  /* 0x000000042f2f7890 */ /* 0x000fe2000fffe0ff */
[----:B---3--:R-:W-:Y:S01]  /*a400*/  SEL R2, RZ, 0x1, P0 ;  /* 0x00000001ff027807 */ /* 0x008fe20000000000 */
[----:B------:R-:W-:Y:S01]  /*a410*/  UMOV UR44, UR61 ;  /* 0x0000003d002c7c82 */ /* 0x000fe20008000000 */
[----:B------:R-:W-:Y:S02]  /*a420*/  SEL R3, RZ, 0x1, P1 ;  /* 0x00000001ff037807 */ /* 0x000fe40000800000 */
[----:B------:R-:W-:Y:S02]  /*a430*/  LOP3.LUT R91, R91, R2, RZ, 0x3c, !PT ;  /* 0x000000025b5b7212 */ /* 0x000fe400078e3cff */
[----:B------:R-:W-:Y:S01]  /*a440*/  LOP3.LUT R92, R92, R3, RZ, 0x3c, !PT ;  /* 0x000000035c5c7212 */ /* 0x000fe200078e3cff */
[----:B------:R-:W-:Y:S01]  /*a450*/  UIADD3 UR11, UPT, UPT, UR36, UR4, URZ ;  /* 0x00000004240b7290 */ /* 0x000fe2000fffe0ff */
[----:B------:R-:W-:Y:S02]  /*a460*/  SEL R89, R89, RZ, P0 ;  /* 0x000000ff59597207 */ /* 0x000fe40000000000 */
[----:B------:R-:W-:Y:S01]  /*a470*/  SEL R36, R0, RZ, P1 ;  /* 0x000000ff00247207 */ /* 0x000fe20000800000 */
[----:B------:R-:W-:Y:S08]  /*a480*/  BRA.U UP0, `(.L_x_157) ;  /* 0xffffffbd00fc7547 */ /* 0x000ff0000b83ffff */
[----:B------:R-:W3:Y:S01]  /*a490*/  LDCU.64 UR4, c[0x0][0xc88] ;  /* 0x00019100ff0477ac */ /* 0x000ee20008000a00 */
[----:B------:R-:W4:Y:S01]  /*a4a0*/  LDCU.64 UR6, c[0x0][0xc90] ;  /* 0x00019200ff0677ac */ /* 0x000f220008000a00 */
[----:B---3--:R-:W-:Y:S02]  /*a4b0*/  ISETP.NE.U32.AND P2, PT, RZ, UR4, PT ;  /* 0x00000004ff007c0c */ /* 0x008fe4000bf45070 */
[----:B----4-:R-:W-:Y:S02]  /*a4c0*/  ISETP.NE.U32.AND P1, PT, RZ, UR6, PT ;  /* 0x00000006ff007c0c */ /* 0x010fe4000bf25070 */
[----:B------:R-:W-:Y:S02]  /*a4d0*/  ISETP.NE.AND.EX P2, PT, RZ, UR5, PT, P2 ;  /* 0x00000005ff007c0c */ /* 0x000fe4000bf45320 */
[----:B------:R-:W-:-:S13]  /*a4e0*/  ISETP.NE.AND.EX P0, PT, RZ, UR7, PT, P1 ;  /* 0x00000007ff007c0c */ /* 0x000fda000bf05310 */
[----:B------:R-:W-:Y:S05]  /*a4f0*/  @P2 BRA P0, `(.L_x_158) ;  /* 0x00000000003c2947 */ /* 0x000fea0000000000 */
[----:B------:R-:W-:-:S13]  /*a500*/  ISETP.NE.AND.EX P1, PT, RZ, UR7, PT, P1 ;  /* 0x00000007ff007c0c */ /* 0x000fda000bf25310 */
[----:B------:R-:W-:Y:S05]  /*a510*/  @P1 BRA `(.L_x_159) ;  /* 0x00000000000c1947 */ /* 0x000fea0003800000 */
[----:B------:R-:W-:-:S13]  /*a520*/  FSETP.NEU.AND P0, PT, R41, RZ, PT ;  /* 0x000000ff2900720b */ /* 0x000fda0003f0d000 */
[----:B------:R-:W-:Y:S05]  /*a530*/  @!P0 EXIT ;  /* 0x000000000000894d */ /* 0x000fea0003800000 */
[----:B------:R-:W-:Y:S05]  /*a540*/  BRA `(.L_x_158) ;  /* 0x0000000000287947 */ /* 0x000fea0003800000 */
.L_x_159:
[----:B------:R-:W-:Y:S01]  /*a550*/  ISETP.NE.AND P0, PT, R88, RZ, PT ;  /* 0x000000ff5800720c */ /* 0x000fe20003f05270 */
[----:B------:R-:W-:-:S12]  /*a560*/  BSSY.RECONVERGENT B0, `(.L_x_158) ;  /* 0x0000008000007945 */ /* 0x000fd80003800200 */
[----:B------:R-:W-:Y:S05]  /*a570*/  @P0 BRA `(.L_x_160) ;  /* 0x0000000000100947 */ /* 0x000fea0003800000 */
[----:B------:R-:W-:-:S04]  /*a580*/  ISETP.NE.U32.AND P0, PT, RZ, UR4, PT ;  /* 0x00000004ff007c0c */ /* 0x000fc8000bf05070 */
[----:B------:R-:W-:-:S13]  /*a590*/  ISETP.NE.AND.EX P0, PT, RZ, UR5, PT, P0 ;  /* 0x00000005ff007c0c */ /* 0x000fda000bf05300 */
[----:B------:R-:W-:Y:S05]  /*a5a0*/  @!P0 EXIT ;  /* 0x000000000000894d */ /* 0x000fea0003800000 */
[----:B------:R-:W-:Y:S05]  /*a5b0*/  BRA `(.L_x_161) ;  /* 0x0000000000087947 */ /* 0x000fea0003800000 */
.L_x_160:
[----:B------:R-:W-:-:S13]  /*a5c0*/  FSETP.NEU.AND P0, PT, R41, RZ, PT ;  /* 0x000000ff2900720b */ /* 0x000fda0003f0d000 */
[----:B------:R-:W-:Y:S05]  /*a5d0*/  @!P0 EXIT ;  /* 0x000000000000894d */ /* 0x000fea0003800000 */
.L_x_161:
[----:B------:R-:W-:Y:S05]  /*a5e0*/  BSYNC.RECONVERGENT B0 ;  /* 0x0000000000007941 */ /* 0x000fea0003800200 */
.L_x_158:
[----:B------:R-:W-:Y:S01]  /*a5f0*/  ULEA UR6, UR46, UR43, 0x3 ;  /* 0x0000002b2e067291 */ /* 0x000fe2000f8e18ff */
[----:B------:R-:W-:-:S04]  /*a600*/  DEPBAR.LE SB0, 0x0 ;  /* 0x000080000000791a */ /* 0x000fc80000000000 */
[----:B------:R-:W-:-:S04]  /*a610*/  UIADD3 UR6, UPT, UPT, UR6, 0x100, URZ ;  /* 0x0000010006067890 */ /* 0x000fc8000fffe0ff */
[----:B------:R-:W-:-:S09]  /*a620*/  UPRMT UR6, UR58, 0x654, UR6 ;  /* 0x000006543a067896 */ /* 0x000fd20008000006 */
[----:B------:R-:W-:Y:S01]  /*a630*/  SYNCS.ARRIVE.TRANS64.RED.A1T0 RZ, [UR6], RZ ;  /* 0x000000ffffff79a7 */ /* 0x000fe20008100406 */
[----:B------:R-:W-:Y:S05]  /*a640*/  EXIT ;  /* 0x000000000000794d */ /* 0x000fea0003800000 */
.L_x_25:
[----:B--2---:R2:W3:Y:S02]  /*a650*/  SYNCS.PHASECHK.TRANS64.TRYWAIT P0, [R3+URZ+0x180], R2 ;  /* 0x00018002030075a7 */ /* 0x0044e400080011ff */
[----:B---3--:R-:W-:Y:S05]  /*a660*/  @!P0 NANOSLEEP.SYNCS 0x989680 ;  /* 0x009896800000895d */ /* 0x008fea0003900000 */
[----:B------:R-:W3:Y:S02]  /*a670*/  @!P0 SYNCS.PHASECHK.TRANS64 P0, [R3+URZ+0x180], R2 ;  /* 0x00018002030085a7 */ /* 0x000ee400080010ff */
[----:B---3--:R-:W-:Y:S05]  /*a680*/  @!P0 BRA `(.L_x_25) ;  /* 0xfffffffc00f08947 */ /* 0x008fea000383ffff */
[----:B------:R-:W-:Y:S05]  /*a690*/  BRA `(.L_x_162) ;  /* 0xffffff7400d47947 */ /* 0x000fea000383ffff */
.L_x_28:
[----:B-1----:R-:W-:-:S07]  /*a6a0*/  MOV R0, UR5 ;  /* 0x0000000500007c02 */ /* 0x002fce0008000f00 */
.L_x_163:
[----:B-1----:R1:W2:Y:S02]  /*a6b0*/  SYNCS.PHASECHK.TRANS64.TRYWAIT P0, [R0+URZ+0x70], R3 ;  /* 0x00007003000075a7 */ /* 0x0022a400080011ff */
[----:B--2---:R-:W-:Y:S05]  /*a6c0*/  @!P0 NANOSLEEP.SYNCS 0x989680 ;  /* 0x009896800000895d */ /* 0x004fea0003900000 */
[----:B------:R-:W2:Y:S02]  /*a6d0*/  @!P0 SYNCS.PHASECHK.TRANS64 P0, [R0+URZ+0x70], R3 ;  /* 0x00007003000085a7 */ /* 0x000ea400080010ff */
[----:B--2---:R-:W-:Y:S05]  /*a6e0*/  @!P0 BRA `(.L_x_163) ;  /* 0xfffffffc00f08947 */ /* 0x004fea000383ffff */
[----:B------:R-:W-:Y:S05]  /*a6f0*/  BRA `(.L_x_27) ;  /* 0xffffff78003c7947 */ /* 0x000fea000383ffff */
.L_x_37:
[----:B-1----:R-:W-:-:S07]  /*a700*/  MOV R0, UR7 ;  /* 0x0000000700007c02 */ /* 0x002fce0008000f00 */
.L_x_164:
[----:B-1----:R1:W2:Y:S02]  /*a710*/  SYNCS.PHASECHK.TRANS64.TRYWAIT P0, [R0+URZ+0x70], R3 ;  /* 0x00007003000075a7 */ /* 0x0022a400080011ff */
[----:B--2---:R-:W-:Y:S05]  /*a720*/  @!P0 NANOSLEEP.SYNCS 0x989680 ;  /* 0x009896800000895d */ /* 0x004fea0003900000 */
[----:B------:R-:W2:Y:S02]  /*a730*/  @!P0 SYNCS.PHASECHK.TRANS64 P0, [R0+URZ+0x70], R3 ;  /* 0x00007003000085a7 */ /* 0x000ea400080010ff */
[----:B--2---:R-:W-:Y:S05]  /*a740*/  @!P0 BRA `(.L_x_164) ;  /* 0xfffffffc00f08947 */ /* 0x004fea000383ffff */
[----:B------:R-:W-:Y:S05]  /*a750*/  BRA `(.L_x_36) ;  /* 0xffffff7c005c7947 */ /* 0x000fea000383ffff */
.L_x_44:
[----:B-1----:R1:W4:Y:S02]  /*a760*/  SYNCS.PHASECHK.TRANS64.TRYWAIT P0, [R3+URZ+0x130], R0 ;  /* 0x00013000030075a7 */ /* 0x00232400080011ff */
[----:B----4-:R-:W-:Y:S05]  /*a770*/  @!P0 NANOSLEEP.SYNCS 0x989680 ;  /* 0x009896800000895d */ /* 0x010fea0003900000 */
[----:B------:R-:W4:Y:S02]  /*a780*/  @!P0 SYNCS.PHASECHK.TRANS64 P0, [R3+URZ+0x130], R0 ;  /* 0x00013000030085a7 */ /* 0x000f2400080010ff */
[----:B----4-:R-:W-:Y:S05]  /*a790*/  @!P0 BRA `(.L_x_44) ;  /* 0xfffffffc00f08947 */ /* 0x010fea000383ffff */
[----:B------:R-:W-:Y:S05]  /*a7a0*/  BRA `(.L_x_165) ;  /* 0xffffff8000607947 */ /* 0x000fea000383ffff */
.L_x_48:
[----:B-1----:R-:W-:-:S07]  /*a7b0*/  MOV R0, UR4 ;  /* 0x0000000400007c02 */ /* 0x002fce0008000f00 */
.L_x_166:
[----:B-1----:R1:W2:Y:S02]  /*a7c0*/  SYNCS.PHASECHK.TRANS64.TRYWAIT P0, [R0+URZ], R3 ;  /* 0x00000003000075a7 */ /* 0x0022a400080011ff */
[----:B--2---:R-:W-:Y:S05]  /*a7d0*/  @!P0 NANOSLEEP.SYNCS 0x989680 ;  /* 0x009896800000895d */ /* 0x004fea0003900000 */
[----:B------:R-:W2:Y:S02]  /*a7e0*/  @!P0 SYNCS.PHASECHK.TRANS64 P0, [R0+URZ], R3 ;  /* 0x00000003000085a7 */ /* 0x000ea400080010ff */
[----:B--2---:R-:W-:Y:S05]  /*a7f0*/  @!P0 BRA `(.L_x_166) ;  /* 0xfffffffc00f08947 */ /* 0x004fea000383ffff */
[----:B------:R-:W-:Y:S05]  /*a800*/  BRA `(.L_x_167) ;  /* 0xffffff8800087947 */ /* 0x000fea000383ffff */
.L_x_49:
[----:B------:R-:W-:-:S07]  /*a810*/  MOV R0, UR5 ;  /* 0x0000000500007c02 */ /* 0x000fce0008000f00 */
.L_x_168:
[----:B-1----:R1:W2:Y:S02]  /*a820*/  SYNCS.PHASECHK.TRANS64.TRYWAIT P0, [R0+URZ], R3 ;  /* 0x00000003000075a7 */ /* 0x0022a400080011ff */
[----:B--2---:R-:W-:Y:S05]  /*a830*/  @!P0 NANOSLEEP.SYNCS 0x989680 ;  /* 0x009896800000895d */ /* 0x004fea0003900000 */
[----:B------:R-:W2:Y:S02]  /*a840*/  @!P0 SYNCS.PHASECHK.TRANS64 P0, [R0+URZ], R3 ;  /* 0x00000003000085a7 */ /* 0x000ea400080010ff */
[----:B--2---:R-:W-:Y:S05]  /*a850*/  @!P0 BRA `(.L_x_168) ;  /* 0xfffffffc00f08947 */ /* 0x004fea000383ffff */
[----:B------:R-:W-:Y:S05]  /*a860*/  BRA `(.L_x_169) ;  /* 0xffffff8800147947 */ /* 0x000fea000383ffff */
.L_x_50:
[----:B------:R-:W-:-:S07]  /*a870*/  MOV R0, UR5 ;  /* 0x0000000500007c02 */ /* 0x000fce0008000f00 */
.L_x_170:
[----:B-1----:R1:W2:Y:S02]  /*a880*/  SYNCS.PHASECHK.TRANS64.TRYWAIT P0, [R0+URZ], R3 ;  /* 0x00000003000075a7 */ /* 0x0022a400080011ff */
[----:B--2---:R-:W-:Y:S05]  /*a890*/  @!P0 NANOSLEEP.SYNCS 0x989680 ;  /* 0x009896800000895d */ /* 0x004fea0003900000 */
[----:B------:R-:W2:Y:S02]  /*a8a0*/  @!P0 SYNCS.PHASECHK.TRANS64 P0, [R0+URZ], R3 ;  /* 0x00000003000085a7 */ /* 0x000ea400080010ff */
[----:B--2---:R-:W-:Y:S05]  /*a8b0*/  @!P0 BRA `(.L_x_170) ;  /* 0xfffffffc00f08947 */ /* 0x004fea000383ffff */
[----:B------:R-:W-:Y:S05]  /*a8c0*/  BRA `(.L_x_171) ;  /* 0xffffff8800207947 */ /* 0x000fea000383ffff */
.L_x_51:
[----:B------:R-:W-:-:S07]  /*a8d0*/  MOV R0, UR5 ;  /* 0x0000000500007c02 */ /* 0x000fce0008000f00 */
.L_x_172:
[----:B-1----:R1:W2:Y:S02]  /*a8e0*/  SYNCS.PHASECHK.TRANS64.TRYWAIT P0, [R0+URZ], R3 ;  /* 0x00000003000075a7 */ /* 0x0022a400080011ff */
[----:B--2---:R-:W-:Y:S05]  /*a8f0*/  @!P0 NANOSLEEP.SYNCS 0x989680 ;  /* 0x009896800000895d */ /* 0x004fea0003900000 */
[----:B------:R-:W2:Y:S02]  /*a900*/  @!P0 SYNCS.PHASECHK.TRANS64 P0, [R0+URZ], R3 ;  /* 0x00000003000085a7 */ /* 0x000ea400080010ff */
[----:B--2---:R-:W-:Y:S05]  /*a910*/  @!P0 BRA `(.L_x_172) ;  /* 0xfffffffc00f08947 */ /* 0x004fea000383ffff */
[----:B------:R-:W-:Y:S05]  /*a920*/  BRA `(.L_x_173) ;  /* 0xffffff88002c7947 */ /* 0x000fea000383ffff */
.L_x_52:
[----:B------:R-:W-:-:S07]  /*a930*/  MOV R0, UR5 ;  /* 0x0000000500007c02 */ /* 0x000fce0008000f00 */
.L_x_174:
[----:B-1----:R1:W2:Y:S02]  /*a940*/  SYNCS.PHASECHK.TRANS64.TRYWAIT P0, [R0+URZ], R3 ;  /* 0x00000003000075a7 */ /* 0x0022a400080011ff */
[----:B--2---:R-:W-:Y:S05]  /*a950*/  @!P0 NANOSLEEP.SYNCS 0x989680 ;  /* 0x009896800000895d */ /* 0x004fea0003900000 */
[----:B------:R-:W2:Y:S02]  /*a960*/  @!P0 SYNCS.PHASECHK.TRANS64 P0, [R0+URZ], R3 ;  /* 0x00000003000085a7 */ /* 0x000ea400080010ff */
[----:B--2---:R-:W-:Y:S05]  /*a970*/  @!P0 BRA `(.L_x_174) ;  /* 0xfffffffc00f08947 */ /* 0x004fea000383ffff */
[----:B------:R-:W-:Y:S05]  /*a980*/  BRA `(.L_x_175) ;  /* 0xffffff8800387947 */ /* 0x000fea000383ffff */
.L_x_53:
[----:B------:R-:W-:-:S07]  /*a990*/  MOV R0, UR5 ;  /* 0x0000000500007c02 */ /* 0x000fce0008000f00 */
.L_x_176:
[----:B-1----:R1:W2:Y:S02]  /*a9a0*/  SYNCS.PHASECHK.TRANS64.TRYWAIT P0, [R0+URZ], R3 ;  /* 0x00000003000075a7 */ /* 0x0022a400080011ff */
[----:B--2---:R-:W-:Y:S05]  /*a9b0*/  @!P0 NANOSLEEP.SYNCS 0x989680 ;  /* 0x009896800000895d */ /* 0x004fea0003900000 */
[----:B------:R-:W2:Y:S02]  /*a9c0*/  @!P0 SYNCS.PHASECHK.TRANS64 P0, [R0+URZ], R3 ;  /* 0x00000003000085a7 */ /* 0x000ea400080010ff */
[----:B--2---:R-:W-:Y:S05]  /*a9d0*/  @!P0 BRA `(.L_x_176) ;  /* 0xfffffffc00f08947 */ /* 0x004fea000383ffff */
[----:B------:R-:W-:Y:S05]  /*a9e0*/  BRA `(.L_x_177) ;  /* 0xffffff8800447947 */ /* 0x000fea000383ffff */
.L_x_54:
[----:B------:R-:W-:-:S07]  /*a9f0*/  MOV R0, UR5 ;  /* 0x0000000500007c02 */ /* 0x000fce0008000f00 */
.L_x_178:
[----:B-1----:R1:W2:Y:S02]  /*aa00*/  SYNCS.PHASECHK.TRANS64.TRYWAIT P0, [R0+URZ], R3 ;  /* 0x00000003000075a7 */ /* 0x0022a400080011ff */
[----:B--2---:R-:W-:Y:S05]  /*aa10*/  @!P0 NANOSLEEP.SYNCS 0x989680 ;  /* 0x009896800000895d */ /* 0x004fea0003900000 */
[----:B------:R-:W2:Y:S02]  /*aa20*/  @!P0 SYNCS.PHASECHK.TRANS64 P0, [R0+URZ], R3 ;  /* 0x00000003000085a7 */ /* 0x000ea400080010ff */
[----:B--2---:R-:W-:Y:S05]  /*aa30*/  @!P0 BRA `(.L_x_178) ;  /* 0xfffffffc00f08947 */ /* 0x004fea000383ffff */
[----:B------:R-:W-:Y:S05]  /*aa40*/  BRA `(.L_x_179) ;  /* 0xffffff8800507947 */ /* 0x000fea000383ffff */
.L_x_55:
[----:B------:R-:W-:-:S07]  /*aa50*/  MOV R0, UR5 ;  /* 0x0000000500007c02 */ /* 0x000fce0008000f00 */
.L_x_180:
[----:B-1----:R1:W2:Y:S02]  /*aa60*/  SYNCS.PHASECHK.TRANS64.TRYWAIT P0, [R0+URZ], R3 ;  /* 0x00000003000075a7 */ /* 0x0022a400080011ff */
[----:B--2---:R-:W-:Y:S05]  /*aa70*/  @!P0 NANOSLEEP.SYNCS 0x989680 ;  /* 0x009896800000895d */ /* 0x004fea0003900000 */
[----:B------:R-:W2:Y:S02]  /*aa80*/  @!P0 SYNCS.PHASECHK.TRANS64 P0, [R0+URZ], R3 ;  /* 0x00000003000085a7 */ /* 0x000ea400080010ff */
[----:B--2---:R-:W-:Y:S05]  /*aa90*/  @!P0 BRA `(.L_x_180) ;  /* 0xfffffffc00f08947 */ /* 0x004fea000383ffff */
[----:B------:R-:W-:Y:S05]  /*aaa0*/  BRA `(.L_x_181) ;  /* 0xffffff88005c7947 */ /* 0x000fea000383ffff */
.L_x_56:
[----:B------:R-:W-:-:S07]  /*aab0*/  MOV R0, UR5 ;  /* 0x0000000500007c02 */ /* 0x000fce0008000f00 */
.L_x_182:
[----:B-1----:R1:W2:Y:S02]  /*aac0*/  SYNCS.PHASECHK.TRANS64.TRYWAIT P0, [R0+URZ], R3 ;  /* 0x00000003000075a7 */ /* 0x0022a400080011ff */
[----:B--2---:R-:W-:Y:S05]  /*aad0*/  @!P0 NANOSLEEP.SYNCS 0x989680 ;  /* 0x009896800000895d */ /* 0x004fea0003900000 */
[----:B------:R-:W2:Y:S02]  /*aae0*/  @!P0 SYNCS.PHASECHK.TRANS64 P0, [R0+URZ], R3 ;  /* 0x00000003000085a7 */ /* 0x000ea400080010ff */
[----:B--2---:R-:W-:Y:S05]  /*aaf0*/  @!P0 BRA `(.L_x_182) ;  /* 0xfffffffc00f08947 */ /* 0x004fea000383ffff */
[----:B------:R-:W-:Y:S05]  /*ab00*/  BRA `(.L_x_183) ;  /* 0xffffff8800687947 */ /* 0x000fea000383ffff */
.L_x_57:
[----:B------:R-:W-:-:S07]  /*ab10*/  MOV R0, UR5 ;  /* 0x0000000500007c02 */ /* 0x000fce0008000f00 */
.L_x_184:
[----:B-1----:R1:W2:Y:S02]  /*ab20*/  SYNCS.PHASECHK.TRANS64.TRYWAIT P0, [R0+URZ], R3 ;  /* 0x00000003000075a7 */ /* 0x0022a400080011ff */
[----:B--2---:R-:W-:Y:S05]  /*ab30*/  @!P0 NANOSLEEP.SYNCS 0x989680 ;  /* 0x009896800000895d */ /* 0x004fea0003900000 */
[----:B------:R-:W2:Y:S02]  /*ab40*/  @!P0 SYNCS.PHASECHK.TRANS64 P0, [R0+URZ], R3 ;  /* 0x00000003000085a7 */ /* 0x000ea400080010ff */
[----:B--2---:R-:W-:Y:S05]  /*ab50*/  @!P0 BRA `(.L_x_184) ;  /* 0xfffffffc00f08947 */ /* 0x004fea000383ffff */
[----:B------:R-:W-:Y:S05]  /*ab60*/  BRA `(.L_x_185) ;  /* 0xffffff8800747947 */ /* 0x000fea000383ffff */
.L_x_58:
[----:B------:R-:W-:-:S07]  /*ab70*/  MOV R0, UR5 ;  /* 0x0000000500007c02 */ /* 0x000fce0008000f00 */
.L_x_186:
[----:B-1----:R1:W2:Y:S02]  /*ab80*/  SYNCS.PHASECHK.TRANS64.TRYWAIT P0, [R0+URZ], R3 ;  /* 0x00000003000075a7 */ /* 0x0022a400080011ff */
[----:B--2---:R-:W-:Y:S05]  /*ab90*/  @!P0 NANOSLEEP.SYNCS 0x989680 ;  /* 0x009896800000895d */ /* 0x004fea0003900000 */
[----:B------:R-:W2:Y:S02]  /*aba0*/  @!P0 SYNCS.PHASECHK.TRANS64 P0, [R0+URZ], R3 ;  /* 0x00000003000085a7 */ /* 0x000ea400080010ff */
[----:B--2---:R-:W-:Y:S05]  /*abb0*/  @!P0 BRA `(.L_x_186) ;  /* 0xfffffffc00f08947 */ /* 0x004fea000383ffff */
[----:B------:R-:W-:Y:S05]  /*abc0*/  BRA `(.L_x_187) ;  /* 0xffffff8800807947 */ /* 0x000fea000383ffff */
.L_x_59:
[----:B------:R-:W-:-:S07]  /*abd0*/  MOV R0, UR5 ;  /* 0x0000000500007c02 */ /* 0x000fce0008000f00 */
.L_x_188:
[----:B-1----:R1:W2:Y:S02]  /*abe0*/  SYNCS.PHASECHK.TRANS64.TRYWAIT P0, [R0+URZ], R3 ;  /* 0x00000003000075a7 */ /* 0x0022a400080011ff */
[----:B--2---:R-:W-:Y:S05]  /*abf0*/  @!P0 NANOSLEEP.SYNCS 0x989680 ;  /* 0x009896800000895d */ /* 0x004fea0003900000 */
[----:B------:R-:W2:Y:S02]  /*ac00*/  @!P0 SYNCS.PHASECHK.TRANS64 P0, [R0+URZ], R3 ;  /* 0x00000003000085a7 */ /* 0x000ea400080010ff */
[----:B--2---:R-:W-:Y:S05]  /*ac10*/  @!P0 BRA `(.L_x_188) ;  /* 0xfffffffc00f08947 */ /* 0x004fea000383ffff */
[----:B------:R-:W-:Y:S05]  /*ac20*/  BRA `(.L_x_189) ;  /* 0xffffff88008c7947 */ /* 0x000fea000383ffff */
.L_x_60:
[----:B------:R-:W-:-:S07]  /*ac30*/  MOV R0, UR5 ;  /* 0x0000000500007c02 */ /* 0x000fce0008000f00 */
.L_x_190:
[----:B-1----:R1:W2:Y:S02]  /*ac40*/  SYNCS.PHASECHK.TRANS64.TRYWAIT P0, [R0+URZ], R3 ;  /* 0x00000003000075a7 */ /* 0x0022a400080011ff */
[----:B--2---:R-:W-:Y:S05]  /*ac50*/  @!P0 NANOSLEEP.SYNCS 0x989680 ;  /* 0x009896800000895d */ /* 0x004fea0003900000 */
[----:B------:R-:W2:Y:S02]  /*ac60*/  @!P0 SYNCS.PHASECHK.TRANS64 P0, [R0+URZ], R3 ;  /* 0x00000003000085a7 */ /* 0x000ea400080010ff */
[----:B--2---:R-:W-:Y:S05]  /*ac70*/  @!P0 BRA `(.L_x_190) ;  /* 0xfffffffc00f08947 */ /* 0x004fea000383ffff */
[----:B------:R-:W-:Y:S05]  /*ac80*/  BRA `(.L_x_191) ;  /* 0xffffff8800987947 */ /* 0x000fea000383ffff */
.L_x_63:
[----:B-1----:R1:W2:Y:S02]  /*ac90*/  SYNCS.PHASECHK.TRANS64.TRYWAIT P0, [R2+URZ+0x170], R5 ;  /* 0x00017005020075a7 */ /* 0x0022a400080011ff */
[----:B--2---:R-:W-:Y:S05]  /*aca0*/  @!P0 NANOSLEEP.SYNCS 0x989680 ;  /* 0x009896800000895d */ /* 0x004fea0003900000 */
[----:B------:R-:W2:Y:S02]  /*acb0*/  @!P0 SYNCS.PHASECHK.TRANS64 P0, [R2+URZ+0x170], R5 ;  /* 0x00017005020085a7 */ /* 0x000ea400080010ff */
[----:B--2---:R-:W-:Y:S05]  /*acc0*/  @!P0 BRA `(.L_x_63) ;  /* 0xfffffffc00f08947 */ /* 0x004fea000383ffff */
[----:B------:R-:W-:Y:S05]  /*acd0*/  BRA `(.L_x_192) ;  /* 0xffffff8800f47947 */ /* 0x000fea000383ffff */
.L_x_64:
[----:B------:R-:W-:-:S07]  /*ace0*/  MOV R2, UR4 ;  /* 0x0000000400027c02 */ /* 0x000fce0008000f00 */
.L_x_193:
[----:B-1----:R1:W2:Y:S02]  /*acf0*/  SYNCS.PHASECHK.TRANS64.TRYWAIT P0, [R2+URZ+0x140], R5 ;  /* 0x00014005020075a7 */ /* 0x0022a400080011ff */
[----:B--2---:R-:W-:Y:S05]  /*ad00*/  @!P0 NANOSLEEP.SYNCS 0x989680 ;  /* 0x009896800000895d */ /* 0x004fea0003900000 */
[----:B------:R-:W2:Y:S02]  /*ad10*/  @!P0 SYNCS.PHASECHK.TRANS64 P0, [R2+URZ+0x140], R5 ;  /* 0x00014005020085a7 */ /* 0x000ea400080010ff */
[----:B--2---:R-:W-:Y:S05]  /*ad20*/  @!P0 BRA `(.L_x_193) ;  /* 0xfffffffc00f08947 */ /* 0x004fea000383ffff */
[----:B------:R-:W-:Y:S05]  /*ad30*/  BRA `(.L_x_194) ;  /* 0xffffff8c00047947 */ /* 0x000fea000383ffff */
.L_x_65:
[----:B-1----:R1:W2:Y:S02]  /*ad40*/  SYNCS.PHASECHK.TRANS64.TRYWAIT P1, [R2+URZ+0x130], R5 ;  /* 0x00013005020075a7 */ /* 0x0022a400080211ff */
[----:B--2---:R-:W-:Y:S05]  /*ad50*/  @!P1 NANOSLEEP.SYNCS 0x989680 ;  /* 0x009896800000995d */ /* 0x004fea0003900000 */
[----:B------:R-:W2:Y:S02]  /*ad60*/  @!P1 SYNCS.PHASECHK.TRANS64 P1, [R2+URZ+0x130], R5 ;  /* 0x00013005020095a7 */ /* 0x000ea400080210ff */
[----:B--2---:R-:W-:Y:S05]  /*ad70*/  @!P1 BRA `(.L_x_65) ;  /* 0xfffffffc00f09947 */ /* 0x004fea000383ffff */
[----:B------:R-:W-:Y:S05]  /*ad80*/  BRA `(.L_x_195) ;  /* 0xffffff8c00347947 */ /* 0x000fea000383ffff */
.L_x_68:
[----:B------:R-:W-:-:S07]  /*ad90*/  MOV R0, UR4 ;  /* 0x0000000400007c02 */ /* 0x000fce0008000f00 */
.L_x_196:
[----:B-1----:R1:W2:Y:S02]  /*ada0*/  SYNCS.PHASECHK.TRANS64.TRYWAIT P0, [R0+URZ+0x140], R3 ;  /* 0x00014003000075a7 */ /* 0x0022a400080011ff */
[----:B--2---:R-:W-:Y:S05]  /*adb0*/  @!P0 NANOSLEEP.SYNCS 0x989680 ;  /* 0x009896800000895d */ /* 0x004fea0003900000 */
[----:B------:R-:W2:Y:S02]  /*adc0*/  @!P0 SYNCS.PHASECHK.TRANS64 P0, [R0+URZ+0x140], R3 ;  /* 0x00014003000085a7 */ /* 0x000ea400080010ff */
[----:B--2---:R-:W-:Y:S05]  /*add0*/  @!P0 BRA `(.L_x_196) ;  /* 0xfffffffc00f08947 */ /* 0x004fea000383ffff */
[----:B------:R-:W-:Y:S05]  /*ade0*/  BRA `(.L_x_67) ;  /* 0xffffff8c00887947 */ /* 0x000fea000383ffff */
.L_x_77:
[----:B-1----:R-:W-:-:S04]  /*adf0*/  MOV R0, UR5 ;  /* 0x0000000500007c02 */ /* 0x002fc80008000f00 */
[----:B------:R1:W2:Y:S03]  /*ae00*/  SYNCS.PHASECHK.TRANS64.TRYWAIT P0, [R0+URZ+0x8], R7 ;  /* 0x00000807000075a7 */ /* 0x0002a600080011ff */
[----:B--2---:R-:W-:Y:S05]  /*ae10*/  @!P0 NANOSLEEP.SYNCS 0x989680 ;  /* 0x009896800000895d */ /* 0x004fea0003900000 */
[----:B------:R-:W2:Y:S02]  /*ae20*/  @!P0 SYNCS.PHASECHK.TRANS64 P0, [R0+URZ+0x8], R7 ;  /* 0x00000807000085a7 */ /* 0x000ea400080010ff */
[----:B--2---:R-:W-:Y:S05]  /*ae30*/  @!P0 BRA `(.L_x_77) ;  /* 0xfffffffc00ec8947 */ /* 0x004fea000383ffff */
[----:B------:R-:W-:Y:S05]  /*ae40*/  BRA `(.L_x_76) ;  /* 0xffffff90003c7947 */ /* 0x000fea000383ffff */
.L_x_79:
[----:B------:R-:W-:Y:S01]  /*ae50*/  BSSY B0, `(.L_x_197) ;  /* 0x0000006000007945 */ /* 0x000fe20003800000 */
[----:B------:R-:W-:-:S07]  /*ae60*/  MOV R15, 0xffffffff ;  /* 0xffffffff000f7802 */ /* 0x000fce0000000f00 */
[----:B-1---5:R-:W-:Y:S05]  /*ae70*/  WARPSYNC.COLLECTIVE R15, `(.L_x_198) ;  /* 0x000000000f0c7348 */ /* 0x022fea0003c00000 */
[----:B------:R-:W-:Y:S02]  /*ae80*/  ELECT P6, UR79, PT ;  /* 0x00000000004f782f */ /* 0x000fe400038c0000 */
[----:B------:R-:W-:Y:S01]  /*ae90*/  MOV R14, UR79 ;  /* 0x0000004f000e7c02 */ /* 0x000fe20008000f00 */
[----:B-1---5:R-:W-:Y:S10]  /*aea0*/  ENDCOLLECTIVE ;  /* 0x000000000000791b */ /* 0x022ff40003800000 */
.L_x_198:
[----:B------:R-:W-:Y:S05]  /*aeb0*/  BSYNC B0 ;  /* 0x0000000000007941 */ /* 0x000fea0003800000 */
.L_x_197:
[----:B------:R-:W-:Y:S01]  /*aec0*/  PLOP3.LUT P0, PT, P6, PT, PT, 0x80, 0x8 ;  /* 0x000000000008781c */ /* 0x000fe2000370f070 */
[----:B------:R-:W-:-:S12]  /*aed0*/  BRA `(.L_x_199) ;  /* 0xffffff9000687947 */ /* 0x000fd8000383ffff */
.L_x_81:
[----:B-1----:R-:W-:-:S04]  /*aee0*/  MOV R0, UR5 ;  /* 0x0000000500007c02 */ /* 0x002fc80008000f00 */
[----:B------:R1:W2:Y:S03]  /*aef0*/  SYNCS.PHASECHK.TRANS64.TRYWAIT P0, [R0+URZ+0x8], R5 ;  /* 0x00000805000075a7 */ /* 0x0002a600080011ff */
[----:B--2---:R-:W-:Y:S05]  /*af00*/  @!P0 NANOSLEEP.SYNCS 0x989680 ;  /* 0x009896800000895d */ /* 0x004fea0003900000 */
[----:B------:R-:W2:Y:S02]  /*af10*/  @!P0 SYNCS.PHASECHK.TRANS64 P0, [R0+URZ+0x8], R5 ;  /* 0x00000805000085a7 */ /* 0x000ea400080010ff */
[----:B--2---:R-:W-:Y:S05]  /*af20*/  @!P0 BRA `(.L_x_81) ;  /* 0xfffffffc00ec8947 */ /* 0x004fea000383ffff */
[----:B------:R-:W-:Y:S05]  /*af30*/  BRA `(.L_x_80) ;  /* 0xffffff90006c7947 */ /* 0x000fea000383ffff */
.L_x_82:
[----:B-1----:R1:W2:Y:S02]  /*af40*/  SYNCS.PHASECHK.TRANS64.TRYWAIT P0, [R0+URZ+0x130], R5 ;  /* 0x00013005000075a7 */ /* 0x0022a400080011ff */
[----:B--2---:R-:W-:Y:S05]  /*af50*/  @!P0 NANOSLEEP.SYNCS 0x989680 ;  /* 0x009896800000895d */ /* 0x004fea0003900000 */
[----:B------:R-:W2:Y:S02]  /*af60*/  @!P0 SYNCS.PHASECHK.TRANS64 P0, [R0+URZ+0x130], R5 ;  /* 0x00013005000085a7 */ /* 0x000ea400080010ff */
[----:B--2---:R-:W-:Y:S05]  /*af70*/  @!P0 BRA `(.L_x_82) ;  /* 0xfffffffc00f08947 */ /* 0x004fea000383ffff */
[----:B------:R-:W-:Y:S05]  /*af80*/  BRA `(.L_x_200) ;  /* 0xffffff9400a87947 */ /* 0x000fea000383ffff */
.L_x_84:
[----:B------:R-:W-:-:S07]  /*af90*/  MOV R0, UR40 ;  /* 0x0000002800007c02 */ /* 0x000fce0008000f00 */
.L_x_201:
[----:B-1----:R1:W2:Y:S02]  /*afa0*/  SYNCS.PHASECHK.TRANS64.TRYWAIT P0, [R0+URZ+0x160], R5 ;  /* 0x00016005000075a7 */ /* 0x0022a400080011ff */
[----:B--2---:R-:W-:Y:S05]  /*afb0*/  @!P0 NANOSLEEP.SYNCS 0x989680 ;  /* 0x009896800000895d */ /* 0x004fea0003900000 */
[----:B------:R-:W2:Y:S02]  /*afc0*/  @!P0 SYNCS.PHASECHK.TRANS64 P0, [R0+URZ+0x160], R5 ;  /* 0x00016005000085a7 */ /* 0x000ea400080010ff */
[----:B--2---:R-:W-:Y:S05]  /*afd0*/  @!P0 BRA `(.L_x_201) ;  /* 0xfffffffc00f08947 */ /* 0x004fea000383ffff */
[----:B------:R-:W-:Y:S05]  /*afe0*/  BRA `(.L_x_202) ;  /* 0xffffff9400f47947 */ /* 0x000fea000383ffff */
.L_x_87:
[----:B------:R-:W-:Y:S07]  /*aff0*/  MOV R0, UR7 ;  /* 0x0000000700007c02 */ /* 0x000fee0008000f00 */
.L_x_203:
[----:B-1----:R1:W2:Y:S02]  /*b000*/  SYNCS.PHASECHK.TRANS64.TRYWAIT P0, [R0+URZ], R5 ;  /* 0x00000005000075a7 */ /* 0x0022a400080011ff */
[----:B--2---:R-:W-:Y:S05]  /*b010*/  @!P0 NANOSLEEP.SYNCS 0x989680 ;  /* 0x009896800000895d */ /* 0x004fea0003900000 */
[----:B------:R-:W2:Y:S02]  /*b020*/  @!P0 SYNCS.PHASECHK.TRANS64 P0, [R0+URZ], R5 ;  /* 0x00000005000085a7 */ /* 0x000ea400080010ff */
[----:B--2---:R-:W-:Y:S05]  /*b030*/  @!P0 BRA `(.L_x_203) ;  /* 0xfffffffc00f08947 */ /* 0x004fea000383ffff */
[----:B------:R-:W-:Y:S05]  /*b040*/  BRA `(.L_x_86) ;  /* 0xffffff9800087947 */ /* 0x000fea000383ffff */
.L_x_91:
[----:B-1----:R-:W-:-:S07]  /*b050*/  MOV R0, UR4 ;  /* 0x0000000400007c02 */ /* 0x002fce0008000f00 */
.L_x_204:
[----:B-1----:R1:W2:Y:S02]  /*b060*/  SYNCS.PHASECHK.TRANS64.TRYWAIT P0, [R0+URZ], R3 ;  /* 0x00000003000075a7 */ /* 0x0022a400080011ff */
[----:B--2---:R-:W-:Y:S05]  /*b070*/  @!P0 NANOSLEEP.SYNCS 0x989680 ;  /* 0x009896800000895d */ /* 0x004fea0003900000 */
[----:B------:R-:W2:Y:S02]  /*b080*/  @!P0 SYNCS.PHASECHK.TRANS64 P0, [R0+URZ], R3 ;  /* 0x00000003000085a7 */ /* 0x000ea400080010ff */
[----:B--2---:R-:W-:Y:S05]  /*b090*/  @!P0 BRA `(.L_x_204) ;  /* 0xfffffffc00f08947 */ /* 0x004fea000383ffff */
[----:B------:R-:W-:Y:S05]  /*b0a0*/  BRA `(.L_x_205) ;  /* 0xffffff9800f07947 */ /* 0x000fea000383ffff */
.L_x_94:
[----:B------:R-:W-:-:S07]  /*b0b0*/  MOV R0, UR22 ;  /* 0x0000001600007c02 */ /* 0x000fce0008000f00 */
.L_x_206:
[----:B-1----:R1:W2:Y:S02]  /*b0c0*/  SYNCS.PHASECHK.TRANS64.TRYWAIT P1, [R0+URZ+0x190], R3 ;  /* 0x00019003000075a7 */ /* 0x0022a400080211ff */
[----:B--2---:R-:W-:Y:S05]  /*b0d0*/  @!P1 NANOSLEEP.SYNCS 0x989680 ;  /* 0x009896800000995d */ /* 0x004fea0003900000 */
[----:B------:R-:W2:Y:S02]  /*b0e0*/  @!P1 SYNCS.PHASECHK.TRANS64 P1, [R0+URZ+0x190], R3 ;  /* 0x00019003000095a7 */ /* 0x000ea400080210ff */
[----:B--2---:R-:W-:Y:S05]  /*b0f0*/  @!P1 BRA `(.L_x_206) ;  /* 0xfffffffc00f09947 */ /* 0x004fea000383ffff */
[----:B------:R-:W-:Y:S05]  /*b100*/  BRA `(.L_x_207) ;  /* 0xffffff9c003c7947 */ /* 0x000fea000383ffff */
.L_x_99:
[----:B--2---:R2:W3:Y:S02]  /*b110*/  SYNCS.PHASECHK.TRANS64.TRYWAIT P0, [R12+URZ+0x130], R9 ;  /* 0x000130090c0075a7 */ /* 0x0044e400080011ff */
[----:B---3--:R-:W-:Y:S05]  /*b120*/  @!P0 NANOSLEEP.SYNCS 0x989680 ;  /* 0x009896800000895d */ /* 0x008fea0003900000 */
[----:B------:R-:W3:Y:S02]  /*b130*/  @!P0 SYNCS.PHASECHK.TRANS64 P0, [R12+URZ+0x130], R9 ;  /* 0x000130090c0085a7 */ /* 0x000ee400080010ff */
[----:B---3--:R-:W-:Y:S05]  /*b140*/  @!P0 BRA `(.L_x_99) ;  /* 0xfffffffc00f08947 */ /* 0x008fea000383ffff */
[----:B------:R-:W-:Y:S05]  /*b150*/  BRA `(.L_x_208) ;  /* 0xffffffa000647947 */ /* 0x000fea000383ffff */
.L_x_102:
[----:B------:R-:W-:Y:S07]  /*b160*/  MOV R0, UR21 ;  /* 0x0000001500007c02 */ /* 0x000fee0008000f00 */
.L_x_209:
[----:B--2---:R2:W3:Y:S02]  /*b170*/  SYNCS.PHASECHK.TRANS64.TRYWAIT P2, [R0+URZ+0x128], R11 ;  /* 0x0001280b000075a7 */ /* 0x0044e400080411ff */
[----:B---3--:R-:W-:Y:S05]  /*b180*/  @!P2 NANOSLEEP.SYNCS 0x989680 ;  /* 0x009896800000a95d */ /* 0x008fea0003900000 */
[----:B------:R-:W3:Y:S02]  /*b190*/  @!P2 SYNCS.PHASECHK.TRANS64 P2, [R0+URZ+0x128], R11 ;  /* 0x0001280b0000a5a7 */ /* 0x000ee400080410ff */
[----:B---3--:R-:W-:Y:S05]  /*b1a0*/  @!P2 BRA `(.L_x_209) ;  /* 0xfffffffc00f0a947 */ /* 0x008fea000383ffff */
[----:B------:R-:W-:Y:S05]  /*b1b0*/  BRA `(.L_x_101) ;  /* 0xffffffa400cc7947 */ /* 0x000fea000383ffff */
.L_x_105:
[----:B--2---:R-:W-:Y:S07]  /*b1c0*/  MOV R0, UR21 ;  /* 0x0000001500007c02 */ /* 0x004fee0008000f00 */
.L_x_210:
[----:B--2---:R2:W3:Y:S02]  /*b1d0*/  SYNCS.PHASECHK.TRANS64.TRYWAIT P0, [R0+URZ+0x100], R9 ;  /* 0x00010009000075a7 */ /* 0x0044e400080011ff */
[----:B---3--:R-:W-:Y:S05]  /*b1e0*/  @!P0 NANOSLEEP.SYNCS 0x989680 ;  /* 0x009896800000895d */ /* 0x008fea0003900000 */
[----:B------:R-:W3:Y:S02]  /*b1f0*/  @!P0 SYNCS.PHASECHK.TRANS64 P0, [R0+URZ+0x100], R9 ;  /* 0x00010009000085a7 */ /* 0x000ee400080010ff */
[----:B---3--:R-:W-:Y:S05]  /*b200*/  @!P0 BRA `(.L_x_210) ;  /* 0xfffffffc00f08947 */ /* 0x008fea000383ffff */
[----:B------:R-:W-:Y:S05]  /*b210*/  BRA `(.L_x_211) ;  /* 0xffffffa800287947 */ /* 0x000fea000383ffff */
.L_x_106:
[----:B------:R-:W-:Y:S07]  /*b220*/  MOV R0, UR21 ;  /* 0x0000001500007c02 */ /* 0x000fee0008000f00 */
.L_x_212:
[----:B--2---:R2:W3:Y:S02]  /*b230*/  SYNCS.PHASECHK.TRANS64.TRYWAIT P0, [R0+URZ+0x108], R9 ;  /* 0x00010809000075a7 */ /* 0x0044e400080011ff */
[----:B---3--:R-:W-:Y:S05]  /*b240*/  @!P0 NANOSLEEP.SYNCS 0x989680 ;  /* 0x009896800000895d */ /* 0x008fea0003900000 */
[----:B------:R-:W3:Y:S02]  /*b250*/  @!P0 SYNCS.PHASECHK.TRANS64 P0, [R0+URZ+0x108], R9 ;  /* 0x00010809000085a7 */ /* 0x000ee400080010ff */
[----:B---3--:R-:W-:Y:S05]  /*b260*/  @!P0 BRA `(.L_x_212) ;  /* 0xfffffffc00f08947 */ /* 0x008fea000383ffff */
[----:B------:R-:W-:Y:S05]  /*b270*/  BRA `(.L_x_213) ;  /* 0xffffffa800687947 */ /* 0x000fea000383ffff */
.L_x_107:
[----:B------:R-:W-:Y:S07]  /*b280*/  MOV R0, UR21 ;  /* 0x0000001500007c02 */ /* 0x000fee0008000f00 */
.L_x_214:
[----:B--2---:R2:W3:Y:S02]  /*b290*/  SYNCS.PHASECHK.TRANS64.TRYWAIT P0, [R0+URZ+0x110], R9 ;  /* 0x00011009000075a7 */ /* 0x0044e400080011ff */
[----:B---3--:R-:W-:Y:S05]  /*b2a0*/  @!P0 NANOSLEEP.SYNCS 0x989680 ;  /* 0x009896800000895d */ /* 0x008fea0003900000 */
[----:B------:R-:W3:Y:S02]  /*b2b0*/  @!P0 SYNCS.PHASECHK.TRANS64 P0, [R0+URZ+0x110], R9 ;  /* 0x00011009000085a7 */ /* 0x000ee400080010ff */
[----:B---3--:R-:W-:Y:S05]  /*b2c0*/  @!P0 BRA `(.L_x_214) ;  /* 0xfffffffc00f08947 */ /* 0x008fea000383ffff */
[----:B------:R-:W-:Y:S05]  /*b2d0*/  BRA `(.L_x_215) ;  /* 0xffffffa800b07947 */ /* 0x000fea000383ffff */
.L_x_108:
[----:B------:R-:W-:Y:S07]  /*b2e0*/  MOV R0, UR21 ;  /* 0x0000001500007c02 */ /* 0x000fee0008000f00 */
.L_x_216:
[----:B--2---:R2:W3:Y:S02]  /*b2f0*/  SYNCS.PHASECHK.TRANS64.TRYWAIT P0, [R0+URZ+0x118], R9 ;  /* 0x00011809000075a7 */ /* 0x0044e400080011ff */
[----:B---3--:R-:W-:Y:S05]  /*b300*/  @!P0 NANOSLEEP.SYNCS 0x989680 ;  /* 0x009896800000895d */ /* 0x008fea0003900000 */
[----:B------:R-:W3:Y:S02]  /*b310*/  @!P0 SYNCS.PHASECHK.TRANS64 P0, [R0+URZ+0x118], R9 ;  /* 0x00011809000085a7 */ /* 0x000ee400080010ff */
[----:B---3--:R-:W-:Y:S05]  /*b320*/  @!P0 BRA `(.L_x_216) ;  /* 0xfffffffc00f08947 */ /* 0x008fea000383ffff */
[----:B------:R-:W-:Y:S05]  /*b330*/  BRA `(.L_x_217) ;  /* 0xffffffa800f47947 */ /* 0x000fea000383ffff */
.L_x_110:
[----:B------:R-:W-:-:S07]  /*b340*/  MOV R0, UR21 ;  /* 0x0000001500007c02 */ /* 0x000fce0008000f00 */
.L_x_218:
[----:B--2---:R2:W4:Y:S02]  /*b350*/  SYNCS.PHASECHK.TRANS64.TRYWAIT P0, [R0+URZ+0x100], R3 ;  /* 0x00010003000075a7 */ /* 0x00452400080011ff */
[----:B----4-:R-:W-:Y:S05]  /*b360*/  @!P0 NANOSLEEP.SYNCS 0x989680 ;  /* 0x009896800000895d */ /* 0x010fea0003900000 */
[----:B------:R-:W4:Y:S02]  /*b370*/  @!P0 SYNCS.PHASECHK.TRANS64 P0, [R0+URZ+0x100], R3 ;  /* 0x00010003000085a7 */ /* 0x000f2400080010ff */
[----:B----4-:R-:W-:Y:S05]  /*b380*/  @!P0 BRA `(.L_x_218) ;  /* 0xfffffffc00f08947 */ /* 0x010fea000383ffff */
[----:B------:R-:W-:Y:S05]  /*b390*/  BRA `(.L_x_219) ;  /* 0xffffffac00687947 */ /* 0x000fea000383ffff */
.L_x_111:
[----:B--2---:R-:W-:-:S07]  /*b3a0*/  MOV R0, UR21 ;  /* 0x0000001500007c02 */ /* 0x004fce0008000f00 */
.L_x_220:
[----:B--2---:R2:W4:Y:S02]  /*b3b0*/  SYNCS.PHASECHK.TRANS64.TRYWAIT P0, [R0+URZ+0x108], R3 ;  /* 0x00010803000075a7 */ /* 0x00452400080011ff */
[----:B----4-:R-:W-:Y:S05]  /*b3c0*/  @!P0 NANOSLEEP.SYNCS 0x989680 ;  /* 0x009896800000895d */ /* 0x010fea0003900000 */
[----:B------:R-:W4:Y:S02]  /*b3d0*/  @!P0 SYNCS.PHASECHK.TRANS64 P0, [R0+URZ+0x108], R3 ;  /* 0x00010803000085a7 */ /* 0x000f2400080010ff */
[----:B----4-:R-:W-:Y:S05]  /*b3e0*/  @!P0 BRA `(.L_x_220) ;  /* 0xfffffffc00f08947 */ /* 0x010fea000383ffff */
[----:B------:R-:W-:Y:S05]  /*b3f0*/  BRA `(.L_x_221) ;  /* 0xffffffac00587947 */ /* 0x000fea000383ffff */
.L_x_112:
[----:B--2---:R-:W-:-:S07]  /*b400*/  MOV R0, UR21 ;  /* 0x0000001500007c02 */ /* 0x004fce0008000f00 */
.L_x_222:
[----:B--2---:R2:W4:Y:S02]  /*b410*/  SYNCS.PHASECHK.TRANS64.TRYWAIT P0, [R0+URZ+0x110], R3 ;  /* 0x00011003000075a7 */ /* 0x00452400080011ff */
[----:B----4-:R-:W-:Y:S05]  /*b420*/  @!P0 NANOSLEEP.SYNCS 0x989680 ;  /* 0x009896800000895d */ /* 0x010fea0003900000 */
[----:B------:R-:W4:Y:S02]  /*b430*/  @!P0 SYNCS.PHASECHK.TRANS64 P0, [R0+URZ+0x110], R3 ;  /* 0x00011003000085a7 */ /* 0x000f2400080010ff */
[----:B----4-:R-:W-:Y:S05]  /*b440*/  @!P0 BRA `(.L_x_222) ;  /* 0xfffffffc00f08947 */ /* 0x010fea000383ffff */
[----:B------:R-:W-:Y:S05]  /*b450*/  BRA `(.L_x_223) ;  /* 0xffffffac00487947 */ /* 0x000fea000383ffff */
.L_x_114:
[----:B--2---:R2:W3:Y:S02]  /*b460*/  SYNCS.PHASECHK.TRANS64.TRYWAIT P0, [R3+URZ+0x130], R0 ;  /* 0x00013000030075a7 */ /* 0x0044e400080011ff */
[----:B---3--:R-:W-:Y:S05]  /*b470*/  @!P0 NANOSLEEP.SYNCS 0x989680 ;  /* 0x009896800000895d */ /* 0x008fea0003900000 */
[----:B------:R-:W3:Y:S02]  /*b480*/  @!P0 SYNCS.PHASECHK.TRANS64 P0, [R3+URZ+0x130], R0 ;  /* 0x00013000030085a7 */ /* 0x000ee400080010ff */
[----:B---3--:R-:W-:Y:S05]  /*b490*/  @!P0 BRA `(.L_x_114) ;  /* 0xfffffffc00f08947 */ /* 0x008fea000383ffff */
[----:B------:R-:W-:Y:S05]  /*b4a0*/  BRA `(.L_x_224) ;  /* 0xffffffb000087947 */ /* 0x000fea000383ffff */
.L_x_125:
[----:B-1----:R-:W-:Y:S04]  /*b4b0*/  MOV R0, UR43 ;  /* 0x0000002b00007c02 */ /* 0x002fe80008000f00 */
[----:B------:R1:W2:Y:S03]  /*b4c0*/  SYNCS.PHASECHK.TRANS64.TRYWAIT P0, [R0+URZ+0xe0], R5 ;  /* 0x0000e005000075a7 */ /* 0x0002a600080011ff */
[----:B--2---:R-:W-:Y:S05]  /*b4d0*/  @!P0 NANOSLEEP.SYNCS 0x989680 ;  /* 0x009896800000895d */ /* 0x004fea0003900000 */
[----:B------:R-:W2:Y:S02]  /*b4e0*/  @!P0 SYNCS.PHASECHK.TRANS64 P0, [R0+URZ+0xe0], R5 ;  /* 0x0000e005000085a7 */ /* 0x000ea400080010ff */
[----:B--2---:R-:W-:Y:S05]  /*b4f0*/  @!P0 BRA `(.L_x_125) ;  /* 0xfffffffc00ec8947 */ /* 0x004fea000383ffff */
[----:B------:R-:W-:Y:S05]  /*b500*/  BRA `(.L_x_124) ;  /* 0xffffffbc005c7947 */ /* 0x000fea000383ffff */
.L_x_127:
[----:B-1----:R1:W3:Y:S02]  /*b510*/  SYNCS.PHASECHK.TRANS64.TRYWAIT P1, [R100+URZ+0x150], R3 ;  /* 0x00015003640075a7 */ /* 0x0022e400080211ff */
[----:B---3--:R-:W-:Y:S05]  /*b520*/  @!P1 NANOSLEEP.SYNCS 0x989680 ;  /* 0x009896800000995d */ /* 0x008fea0003900000 */
[----:B------:R-:W3:Y:S02]  /*b530*/  @!P1 SYNCS.PHASECHK.TRANS64 P1, [R100+URZ+0x150], R3 ;  /* 0x00015003640095a7 */ /* 0x000ee400080210ff */
[----:B---3--:R-:W-:Y:S05]  /*b540*/  @!P1 BRA `(.L_x_127) ;  /* 0xfffffffc00f09947 */ /* 0x008fea000383ffff */
[----:B------:R-:W-:Y:S05]  /*b550*/  BRA `(.L_x_126) ;  /* 0xffffffbc00847947 */ /* 0x000fea000383ffff */
.L_x_136:
[----:B---3--:R3:W4:Y:S02]  /*b560*/  SYNCS.PHASECHK.TRANS64.TRYWAIT P0, [R3+URZ+0xe0], R0 ;  /* 0x0000e000030075a7 */ /* 0x00872400080011ff */
[----:B----4-:R-:W-:Y:S05]  /*b570*/  @!P0 NANOSLEEP.SYNCS 0x989680 ;  /* 0x009896800000895d */ /* 0x010fea0003900000 */
[----:B------:R-:W4:Y:S02]  /*b580*/  @!P0 SYNCS.PHASECHK.TRANS64 P0, [R3+URZ+0xe0], R0 ;  /* 0x0000e000030085a7 */ /* 0x000f2400080010ff */
[----:B----4-:R-:W-:Y:S05]  /*b590*/  @!P0 BRA `(.L_x_136) ;  /* 0xfffffffc00f08947 */ /* 0x010fea000383ffff */
[----:B------:R-:W-:Y:S05]  /*b5a0*/  BRA `(.L_x_135) ;  /* 0xffffffc800607947 */ /* 0x000fea000383ffff */
.L_x_144:
[----:B---3--:R3:W4:Y:S02]  /*b5b0*/  SYNCS.PHASECHK.TRANS64.TRYWAIT P0, [R62+URZ+0xe0], R5 ;  /* 0x0000e0053e0075a7 */ /* 0x00872400080011ff */
[----:B----4-:R-:W-:Y:S05]  /*b5c0*/  @!P0 NANOSLEEP.SYNCS 0x989680 ;  /* 0x009896800000895d */ /* 0x010fea0003900000 */
[----:B------:R-:W4:Y:S02]  /*b5d0*/  @!P0 SYNCS.PHASECHK.TRANS64 P0, [R62+URZ+0xe0], R5 ;  /* 0x0000e0053e0085a7 */ /* 0x000f2400080010ff */
[----:B----4-:R-:W-:Y:S05]  /*b5e0*/  @!P0 BRA `(.L_x_144) ;  /* 0xfffffffc00f08947 */ /* 0x010fea000383ffff */
[----:B------:R-:W-:Y:S05]  /*b5f0*/  BRA `(.L_x_143) ;  /* 0xffffffd400647947 */ /* 0x000fea000383ffff */
.L_x_152:
[----:B---3--:R3:W4:Y:S02]  /*b600*/  SYNCS.PHASECHK.TRANS64.TRYWAIT P0, [R62+URZ+0xe0], R5 ;  /* 0x0000e0053e0075a7 */ /* 0x00872400080011ff */
[----:B----4-:R-:W-:Y:S05]  /*b610*/  @!P0 NANOSLEEP.SYNCS 0x989680 ;  /* 0x009896800000895d */ /* 0x010fea0003900000 */
[----:B------:R-:W4:Y:S02]  /*b620*/  @!P0 SYNCS.PHASECHK.TRANS64 P0, [R62+URZ+0xe0], R5 ;  /* 0x0000e0053e0085a7 */ /* 0x000f2400080010ff */
[----:B----4-:R-:W-:Y:S05]  /*b630*/  @!P0 BRA `(.L_x_152) ;  /* 0xfffffffc00f08947 */ /* 0x010fea000383ffff */
[----:B------:R-:W-:Y:S05]  /*b640*/  BRA `(.L_x_151) ;  /* 0xffffffe000687947 */ /* 0x000fea000383ffff */
        .weak           $__internal_0_$__cuda_sm10x_tcgen05_guardrail_trap_col_being_dealloced_not_returned_by_alloc
        .type           $__internal_0_$__cuda_sm10x_tcgen05_guardrail_trap_col_being_dealloced_not_returned_by_alloc,@function
        .size           $__internal_0_$__cuda_sm10x_tcgen05_guardrail_trap_col_being_dealloced_not_returned_by_alloc,($__internal_1_$__cuda_sm10x_tcgen05_guardrail_trap_phase_invalid_during_alloc - $__internal_0_$__cuda_sm10x_tcgen05_guardrail_trap_col_being_dealloced_not_returned_by_alloc)
$__internal_0_$__cuda_sm10x_tcgen05_guardrail_trap_col_being_dealloced_not_returned_by_alloc:
[----:B------:R-:W-:Y:S05]  /*b650*/  BPT.TRAP 0x1 ;  /* 0x000000040000795c */ /* 0x000fea0000300000 */
[----:B------:R-:W-:-:S04]  /*b660*/  HFMA2 R3, -RZ, RZ, 0, 0 ;  /* 0x00000000ff037431 */ /* 0x000fc800000001ff */
[----:B------:R-:W-:Y:S05]  /*b670*/  RET.REL.NODEC R2 `(_ZN7cutlass13device_kernelINS_4gemm6kernel13GemmUniversalIN4cute5tupleIJiiiiEEENS1_10collective13CollectiveMmaINS1_46MainloopSm100TmaUmmaWarpSpecializedBlockScaledILi14ELi2ELi2ENS5_IJNS4_1CILi4EEENSA_ILi2EEENSA_ILi1EEEEEEEENS5_IJNSA_ILi256EEENSA_ILi128EEESH_EEENS5_IJNS_12float_e2m1_tENS_13float_ue8m0_tEEEENS5_IJNS5_IJlSD_lEEENS4_6LayoutINS5_IJNS5_IJNS5_IJNSA_ILi32EEESB_EEEiEEESQ_NS5_IJSD_iEEEEEENS5_IJNS5_IJNS5_IJNSA_ILi16EEESB_EEEiEEENS5_IJNS5_IJNSA_ILi0EEESD_EEENSA_ILi512EEEEEENS5_IJSW_iEEEEEEEEEEESL_S13_NS4_8TiledMMAINS4_8MMA_AtomIJNS4_23SM100_MMA_MXF4_2x1SM_SSISJ_SJ_fSK_Li256ELi128ELi32ELNS4_4UMMA5MajorE0ELS18_0ELNS17_7ScaleInE0ELS19_0EEEEEENSN_INS5_IJSD_SD_SD_EEENS5_IJSW_SW_SW_EEEEENS5_IJNS4_10UnderscoreES1F_S1F_EEEEENS5_IJNS4_28SM100_TMA_2SM_LOAD_MULTICASTES1I_EEENS5_IJNS4_14ComposedLayoutINS4_7SwizzleILi2ELi4ELi3EEENS4_18smem_ptr_flag_bitsILi4EEENSN_INS5_IJNSA_ILi8EEESH_EEENS5_IJSH_SD_EEEEEEENSN_INS5_IJNS5_IJNS5_IJSP_SD_EEENS5_IJSO_SC_EEEEEESD_NS5_IJSC_SD_EEEEEENS5_IJNS5_IJNS5_IJSU_SY_EEESX_EEESW_NS5_IJSC_SY_EEEEEEEEEEEvNS4_8identityES1J_S24_vS25_EENS_8epilogue10collective18CollectiveEpilogueINS27_23Sm100TmaWarpSpecializedILi4ELi2ELi32ELb1ELb0EEEJNS5_IJSH_SH_SH_EEENS5_IJNSN_ISH_SD_EENSN_ISO_SD_EEEEENS_10bfloat16_tESM_S2G_SM_NS27_6fusion15FusionCallbacksIS2B_NS2H_17LinearCombinationIS2G_fS2G_fLNS_15FloatRoundStyleE2EEES2C_S2F_JEEENS4_5SM1004TMEM4LOAD26SM100_TMEM_LOAD_32dp32b32xENS4_13SM90_TMA_LOADENS1K_IS1M_NS1N_ILi16EEENSN_INS5_IJS1P_SO_EEENS5_IJSO_SD_EEEEEEENS4_39AutoVectorizingCopyWithAssumedAlignmentILi128EEENS4_14SM90_TMA_STOREES2W_S2Y_S2Y_EEEvvEEEEvNT_6ParamsE) ;  /* 0xffffff4802607950 */ /* 0x000fea0003c3ffff */
        .weak           $__internal_1_$__cuda_sm10x_tcgen05_guardrail_trap_phase_invalid_during_alloc
        .type           $__internal_1_$__cuda_sm10x_tcgen05_guardrail_trap_phase_invalid_during_alloc,@function
        .size           $__internal_1_$__cuda_sm10x_tcgen05_guardrail_trap_phase_invalid_during_alloc,($__internal_2_$__cuda_sm10x_tcgen05_guardrail_trap_unallocated_columns_being_dealloced - $__internal_1_$__cuda_sm10x_tcgen05_guardrail_trap_phase_invalid_during_alloc)
$__internal_1_$__cuda_sm10x_tcgen05_guardrail_trap_phase_invalid_during_alloc:
[----:B------:R-:W-:Y:S05]  /*b680*/  BPT.TRAP 0x1 ;  /* 0x000000040000795c */ /* 0x000fea0000300000 */
[----:B------:R-:W-:-:S04]  /*b690*/  MOV R5, 0x0 ;  /* 0x0000000000057802 */ /* 0x000fc80000000f00 */
[----:B------:R-:W-:Y:S05]  /*b6a0*/  RET.REL.NODEC R4 `(_ZN7cutlass13device_kernelINS_4gemm6kernel13GemmUniversalIN4cute5tupleIJiiiiEEENS1_10collective13CollectiveMmaINS1_46MainloopSm100TmaUmmaWarpSpecializedBlockScaledILi14ELi2ELi2ENS5_IJNS4_1CILi4EEENSA_ILi2EEENSA_ILi1EEEEEEEENS5_IJNSA_ILi256EEENSA_ILi128EEESH_EEENS5_IJNS_12float_e2m1_tENS_13float_ue8m0_tEEEENS5_IJNS5_IJlSD_lEEENS4_6LayoutINS5_IJNS5_IJNS5_IJNSA_ILi32EEESB_EEEiEEESQ_NS5_IJSD_iEEEEEENS5_IJNS5_IJNS5_IJNSA_ILi16EEESB_EEEiEEENS5_IJNS5_IJNSA_ILi0EEESD_EEENSA_ILi512EEEEEENS5_IJSW_iEEEEEEEEEEESL_S13_NS4_8TiledMMAINS4_8MMA_AtomIJNS4_23SM100_MMA_MXF4_2x1SM_SSISJ_SJ_fSK_Li256ELi128ELi32ELNS4_4UMMA5MajorE0ELS18_0ELNS17_7ScaleInE0ELS19_0EEEEEENSN_INS5_IJSD_SD_SD_EEENS5_IJSW_SW_SW_EEEEENS5_IJNS4_10UnderscoreES1F_S1F_EEEEENS5_IJNS4_28SM100_TMA_2SM_LOAD_MULTICASTES1I_EEENS5_IJNS4_14ComposedLayoutINS4_7SwizzleILi2ELi4ELi3EEENS4_18smem_ptr_flag_bitsILi4EEENSN_INS5_IJNSA_ILi8EEESH_EEENS5_IJSH_SD_EEEEEEENSN_INS5_IJNS5_IJNS5_IJSP_SD_EEENS5_IJSO_SC_EEEEEESD_NS5_IJSC_SD_EEEEEENS5_IJNS5_IJNS5_IJSU_SY_EEESX_EEESW_NS5_IJSC_SY_EEEEEEEEEEEvNS4_8identityES1J_S24_vS25_EENS_8epilogue10collective18CollectiveEpilogueINS27_23Sm100TmaWarpSpecializedILi4ELi2ELi32ELb1ELb0EEEJNS5_IJSH_SH_SH_EEENS5_IJNSN_ISH_SD_EENSN_ISO_SD_EEEEENS_10bfloat16_tESM_S2G_SM_NS27_6fusion15FusionCallbacksIS2B_NS2H_17LinearCombinationIS2G_fS2G_fLNS_15FloatRoundStyleE2EEES2C_S2F_JEEENS4_5SM1004TMEM4LOAD26SM100_TMEM_LOAD_32dp32b32xENS4_13SM90_TMA_LOADENS1K_IS1M_NS1N_ILi16EEENSN_INS5_IJS1P_SO_EEENS5_IJSO_SD_EEEEEEENS4_39AutoVectorizingCopyWithAssumedAlignmentILi128EEENS4_14SM90_TMA_STOREES2W_S2Y_S2Y_EEEvvEEEEvNT_6ParamsE) ;  /* 0xffffff4804547950 */ /* 0x000fea0003c3ffff */
        .weak           $__internal_2_$__cuda_sm10x_tcgen05_guardrail_trap_unallocated_columns_being_dealloced
        .type           $__internal_2_$__cuda_sm10x_tcgen05_guardrail_trap_unallocated_columns_being_dealloced,@function
        .size           $__internal_2_$__cuda_sm10x_tcgen05_guardrail_trap_unallocated_columns_being_dealloced,(.L_x_226 - $__internal_2_$__cuda_sm10x_tcgen05_guardrail_trap_unallocated_columns_being_dealloced)
$__internal_2_$__cuda_sm10x_tcgen05_guardrail_trap_unallocated_columns_being_dealloced:
[----:B------:R-:W-:Y:S05]  /*b6b0*/  BPT.TRAP 0x1 ;  /* 0x000000040000795c */ /* 0x000fea0000300000 */
[----:B------:R-:W-:-:S04]  /*b6c0*/  HFMA2 R3, -RZ, RZ, 0, 0 ;  /* 0x00000000ff037431 */ /* 0x000fc800000001ff */
[----:B------:R-:W-:Y:S05]  /*b6d0*/  RET.REL.NODEC R2 `(_ZN7cutlass13device_kernelINS_4gemm6kernel13GemmUniversalIN4cute5tupleIJiiiiEEENS1_10collective13CollectiveMmaINS1_46MainloopSm100TmaUmmaWarpSpecializedBlockScaledILi14ELi2ELi2ENS5_IJNS4_1CILi4EEENSA_ILi2EEENSA_ILi1EEEEEEEENS5_IJNSA_ILi256EEENSA_ILi128EEESH_EEENS5_IJNS_12float_e2m1_tENS_13float_ue8m0_tEEEENS5_IJNS5_IJlSD_lEEENS4_6LayoutINS5_IJNS5_IJNS5_IJNSA_ILi32EEESB_EEEiEEESQ_NS5_IJSD_iEEEEEENS5_IJNS5_IJNS5_IJNSA_ILi16EEESB_EEEiEEENS5_IJNS5_IJNSA_ILi0EEESD_EEENSA_ILi512EEEEEENS5_IJSW_iEEEEEEEEEEESL_S13_NS4_8TiledMMAINS4_8MMA_AtomIJNS4_23SM100_MMA_MXF4_2x1SM_SSISJ_SJ_fSK_Li256ELi128ELi32ELNS4_4UMMA5MajorE0ELS18_0ELNS17_7ScaleInE0ELS19_0EEEEEENSN_INS5_IJSD_SD_SD_EEENS5_IJSW_SW_SW_EEEEENS5_IJNS4_10UnderscoreES1F_S1F_EEEEENS5_IJNS4_28SM100_TMA_2SM_LOAD_MULTICASTES1I_EEENS5_IJNS4_14ComposedLayoutINS4_7SwizzleILi2ELi4ELi3EEENS4_18smem_ptr_flag_bitsILi4EEENSN_INS5_IJNSA_ILi8EEESH_EEENS5_IJSH_SD_EEEEEEENSN_INS5_IJNS5_IJNS5_IJSP_SD_EEENS5_IJSO_SC_EEEEEESD_NS5_IJSC_SD_EEEEEENS5_IJNS5_IJNS5_IJSU_SY_EEESX_EEESW_NS5_IJSC_SY_EEEEEEEEEEEvNS4_8identityES1J_S24_vS25_EENS_8epilogue10collective18CollectiveEpilogueINS27_23Sm100TmaWarpSpecializedILi4ELi2ELi32ELb1ELb0EEEJNS5_IJSH_SH_SH_EEENS5_IJNSN_ISH_SD_EENSN_ISO_SD_EEEEENS_10bfloat16_tESM_S2G_SM_NS27_6fusion15FusionCallbacksIS2B_NS2H_17LinearCombinationIS2G_fS2G_fLNS_15FloatRoundStyleE2EEES2C_S2F_JEEENS4_5SM1004TMEM4LOAD26SM100_TMEM_LOAD_32dp32b32xENS4_13SM90_TMA_LOADENS1K_IS1M_NS1N_ILi16EEENSN_INS5_IJS1P_SO_EEENS5_IJSO_SD_EEEEEEENS4_39AutoVectorizingCopyWithAssumedAlignmentILi128EEENS4_14SM90_TMA_STOREES2W_S2Y_S2Y_EEEvvEEEEvNT_6ParamsE) ;  /* 0xffffff4802487950 */ /* 0x000fea0003c3ffff */
.L_x_225:
[----:B------:R-:W-:-:S00]  /*b6e0*/  BRA `(.L_x_225) ;  /* 0xfffffffc00fc7947 */ /* 0x000fc0000383ffff */
[----:B------:R-:W-:-:S00]  /*b6f0*/  NOP ;  /* 0x0000000000007918 */ /* 0x000fc00000000000 */
        /* <DEDUP_REMOVED lines=8> */
.L_x_226:


//--------------------- .nv.global.init           --------------------------
	.section	.nv.global.init,"aw",@progbits
.nv.global.init:
	.type		$str$29,@object
	.size		$str$29,($str$30 - $str$29)
$str$29:
        /*0000*/ 	.byte	0x28, 0x61, 0x64, 0x64, 0x72, 0x65, 0x73, 0x73, 0x20, 0x26, 0x20, 0x6d, 0x61, 0x73, 0x6b, 0x29
        /*0010*/ 	.byte	0x20, 0x3d, 0x3d, 0x20, 0x30, 0x00
	.type		$str$30,@object
	.size		$str$30,($str$26 - $str$30)
$str$30:
        /*0016*/ 	.byte	0x2f, 0x74, 0x6d, 0x70, 0x2f, 0x63, 0x75, 0x74, 0x6c, 0x61, 0x73, 0x73, 0x5f, 0x73, 0x77, 0x65
        /*0026*/ 	.byte	0x65, 0x70, 0x5f, 0x73, 0x72, 0x63, 0x2f, 0x69, 0x6e, 0x63, 0x6c, 0x75, 0x64, 0x65, 0x2f, 0x63
        /*0036*/ 	.byte	0x75, 0x74, 0x65, 0x2f, 0x70, 0x6f, 0x69, 0x6e, 0x74, 0x65, 0x72, 0x5f, 0x66, 0x6c, 0x61, 0x67
        /*0046*/ 	.byte	0x67, 0x65, 0x64, 0x2e, 0x68, 0x70, 0x70, 0x00
	.type		$str$26,@object
	.size		$str$26,($str$25 - $str$26)
$str$26:
        /*004e*/ 	.byte	0x2f, 0x74, 0x6d, 0x70, 0x2f, 0x63, 0x75, 0x74, 0x6c, 0x61, 0x73, 0x73, 0x5f, 0x73, 0x77, 0x65
        /*005e*/ 	.byte	0x65, 0x70, 0x5f, 0x73, 0x72, 0x63, 0x2f, 0x69, 0x6e, 0x63, 0x6c, 0x75, 0x64, 0x65, 0x2f, 0x63
        /*006e*/ 	.byte	0x75, 0x74, 0x65, 0x2f, 0x61, 0x74, 0x6f, 0x6d, 0x2f, 0x63, 0x6f, 0x70, 0x79, 0x5f, 0x74, 0x72
        /*007e*/ 	.byte	0x61, 0x69, 0x74, 0x73, 0x5f, 0x73, 0x6d, 0x31, 0x30, 0x30, 0x2e, 0x68, 0x70, 0x70, 0x00
	.type		$str$25,@object
	.size		$str$25,(__unnamed_1 - $str$25)
$str$25:
        /*008d*/ 	.byte	0x28, 0x28, 0x75, 0x69, 0x6e, 0x74, 0x33, 0x32, 0x5f, 0x74, 0x28, 0x74, 0x68, 0x72, 0x65, 0x61
        /*009d*/ 	.byte	0x64, 0x49, 0x64, 0x78, 0x2e, 0x78, 0x29, 0x20, 0x2f, 0x20, 0x33, 0x32, 0x29, 0x20, 0x25, 0x20
        /*00ad*/ 	.byte	0x34, 0x29, 0x20, 0x3d, 0x3d, 0x20, 0x28, 0x28, 0x28, 0x74, 0x6d, 0x65, 0x6d, 0x5f, 0x61, 0x64
        /*00bd*/ 	.byte	0x64, 0x72, 0x20, 0x3e, 0x3e, 0x20, 0x31, 0x36, 0x29, 0x20, 0x2f, 0x20, 0x33, 0x32, 0x29, 0x20
        /*00cd*/ 	.byte	0x25, 0x20, 0x34, 0x29, 0x00
	.type		__unnamed_1,@object
	.size		__unnamed_1,(__unnamed_2 - __unnamed_1)
__unnamed_1:
        /*00d2*/ 	.byte	0x61, 0x75, 0x74, 0x6f, 0x20, 0x63, 0x75, 0x74, 0x65, 0x3a, 0x3a, 0x61, 0x73, 0x5f, 0x70, 0x6f
        /* <DEDUP_REMOVED lines=24> */
        /*0262*/ 	.byte	0x34, 0x30, 0x39, 0x36, 0x3e, 0x3e, 0x3e, 0x3e, 0x5d, 0x00
	.type		__unnamed_2,@object
	.size		__unnamed_2,(.L_2 - __unnamed_2)
__unnamed_2:
        /* <DEDUP_REMOVED lines=42> */
        /*050c*/ 	.byte	0x3e, 0x3e, 0x5d, 0x00
.L_2:


//--------------------- .nv.shared._ZN7cutlass13device_kernelINS_4gemm6kernel13GemmUniversalIN4cute5tupleIJiiiiEEENS1_10collective13CollectiveMmaINS1_46MainloopSm100TmaUmmaWarpSpecializedBlockScaledILi14ELi2ELi2ENS5_IJNS4_1CILi4EEENSA_ILi2EEENSA_ILi1EEEEEEEENS5_IJNSA_ILi256EEENSA_ILi128EEESH_EEENS5_IJNS_12float_e2m1_tENS_13float_ue8m0_tEEEENS5_IJNS5_IJlSD_lEEENS4_6LayoutINS5_IJNS5_IJNS5_IJNSA_ILi32EEESB_EEEiEEESQ_NS5_IJSD_iEEEEEENS5_IJNS5_IJNS5_IJNSA_ILi16EEESB_EEEiEEENS5_IJNS5_IJNSA_ILi0EEESD_EEENSA_ILi512EEEEEENS5_IJSW_iEEEEEEEEEEESL_S13_NS4_8TiledMMAINS4_8MMA_AtomIJNS4_23SM100_MMA_MXF4_2x1SM_SSISJ_SJ_fSK_Li256ELi128ELi32ELNS4_4UMMA5MajorE0ELS18_0ELNS17_7ScaleInE0ELS19_0EEEEEENSN_INS5_IJSD_SD_SD_EEENS5_IJSW_SW_SW_EEEEENS5_IJNS4_10UnderscoreES1F_S1F_EEEEENS5_IJNS4_28SM100_TMA_2SM_LOAD_MULTICASTES1I_EEENS5_IJNS4_14ComposedLayoutINS4_7SwizzleILi2ELi4ELi3EEENS4_18smem_ptr_flag_bitsILi4EEENSN_INS5_IJNSA_ILi8EEESH_EEENS5_IJSH_SD_EEEEEEENSN_INS5_IJNS5_IJNS5_IJSP_SD_EEENS5_IJSO_SC_EEEEEESD_NS5_IJSC_SD_EEEEEENS5_IJNS5_IJNS5_IJSU_SY_EEESX_EEESW_NS5_IJSC_SY_EEEEEEEEEEEvNS4_8identityES1J_S24_vS25_EENS_8epilogue10collective18CollectiveEpilogueINS27_23Sm100TmaWarpSpecializedILi4ELi2ELi32ELb1ELb0EEEJNS5_IJSH_SH_SH_EEENS5_IJNSN_ISH_SD_EENSN_ISO_SD_EEEEENS_10bfloat16_tESM_S2G_SM_NS27_6fusion15FusionCallbacksIS2B_NS2H_17LinearCombinationIS2G_fS2G_fLNS_15FloatRoundStyleE2EEES2C_S2F_JEEENS4_5SM1004TMEM4LOAD26SM100_TMEM_LOAD_32dp32b32xENS4_13SM90_TMA_LOADENS1K_IS1M_NS1N_ILi16EEENSN_INS5_IJS1P_SO_EEENS5_IJSO_SD_EEEEEEENS4_39AutoVectorizingCopyWithAssumedAlignmentILi128EEENS4_14SM90_TMA_STOREES2W_S2Y_S2Y_EEEvvEEEEvNT_6ParamsE --------------------------
	.section	.nv.shared._ZN7cutlass13device_kernelINS_4gemm6kernel13GemmUniversalIN4cute5tupleIJiiiiEEENS1_10collective13CollectiveMmaINS1_46MainloopSm100TmaUmmaWarpSpecializedBlockScaledILi14ELi2ELi2ENS5_IJNS4_1CILi4EEENSA_ILi2EEENSA_ILi1EEEEEEEENS5_IJNSA_ILi256EEENSA_ILi128EEESH_EEENS5_IJNS_12float_e2m1_tENS_13float_ue8m0_tEEEENS5_IJNS5_IJlSD_lEEENS4_6LayoutINS5_IJNS5_IJNS5_IJNSA_ILi32EEESB_EEEiEEESQ_NS5_IJSD_iEEEEEENS5_IJNS5_IJNS5_IJNSA_ILi16EEESB_EEEiEEENS5_IJNS5_IJNSA_ILi0EEESD_EEENSA_ILi512EEEEEENS5_IJSW_iEEEEEEEEEEESL_S13_NS4_8TiledMMAINS4_8MMA_AtomIJNS4_23SM100_MMA_MXF4_2x1SM_SSISJ_SJ_fSK_Li256ELi128ELi32ELNS4_4UMMA5MajorE0ELS18_0ELNS17_7ScaleInE0ELS19_0EEEEEENSN_INS5_IJSD_SD_SD_EEENS5_IJSW_SW_SW_EEEEENS5_IJNS4_10UnderscoreES1F_S1F_EEEEENS5_IJNS4_28SM100_TMA_2SM_LOAD_MULTICASTES1I_EEENS5_IJNS4_14ComposedLayoutINS4_7SwizzleILi2ELi4ELi3EEENS4_18smem_ptr_flag_bitsILi4EEENSN_INS5_IJNSA_ILi8EEESH_EEENS5_IJSH_SD_EEEEEEENSN_INS5_IJNS5_IJNS5_IJSP_SD_EEENS5_IJSO_SC_EEEEEESD_NS5_IJSC_SD_EEEEEENS5_IJNS5_IJNS5_IJSU_SY_EEESX_EEESW_NS5_IJSC_SY_EEEEEEEEEEEvNS4_8identityES1J_S24_vS25_EENS_8epilogue10collective18CollectiveEpilogueINS27_23Sm100TmaWarpSpecializedILi4ELi2ELi32ELb1ELb0EEEJNS5_IJSH_SH_SH_EEENS5_IJNSN_ISH_SD_EENSN_ISO_SD_EEEEENS_10bfloat16_tESM_S2G_SM_NS27_6fusion15FusionCallbacksIS2B_NS2H_17LinearCombinationIS2G_fS2G_fLNS_15FloatRoundStyleE2EEES2C_S2F_JEEENS4_5SM1004TMEM4LOAD26SM100_TMEM_LOAD_32dp32b32xENS4_13SM90_TMA_LOADENS1K_IS1M_NS1N_ILi16EEENSN_INS5_IJS1P_SO_EEENS5_IJSO_SD_EEEEEEENS4_39AutoVectorizingCopyWithAssumedAlignmentILi128EEENS4_14SM90_TMA_STOREES2W_S2Y_S2Y_EEEvvEEEEvNT_6ParamsE,"aw",@nobits
	.sectionflags	@""
	.align	16
	.zero		1024


//--------------------- .nv.shared.reserved.0     --------------------------
	.section	.nv.shared.reserved.0,"aw",@nobits
	.weak		__nv_reservedSMEM_offset_0_alias
	.size		__nv_reservedSMEM_offset_0_alias, 0, 64
	.other		__nv_reservedSMEM_offset_0_alias,@"STO_CUDA_RESERVED_SHARED STV_DEFAULT"
__nv_reservedSMEM_offset_0_alias:
	.zero		0
.nv.shared.reserved.0:
	.zero		64
	.weak		__nv_reservedSMEM_tcgen05_partition
	.type		__nv_reservedSMEM_tcgen05_partition,@object
	.size		__nv_reservedSMEM_tcgen05_partition,(.L_0 - __nv_reservedSMEM_tcgen05_partition)
__nv_reservedSMEM_tcgen05_partition:
	.zero		32
.L_0:


//--------------------- .nv.global                --------------------------
	.section	.nv.global,"aw",@nobits
.nv.global:
	.type		_ZN40_INTERNAL_176a98a1_4_k_cu_311f3c7c_357024cute1_E,@object
	.size		_ZN40_INTERNAL_176a98a1_4_k_cu_311f3c7c_357024cute1_E,(_ZN40_INTERNAL_176a98a1_4_k_cu_311f3c7c_357024cuda3std3__45__cpo6cbeginE - _ZN40_INTERNAL_176a98a1_4_k_cu_311f3c7c_357024cute1_E)
_ZN40_INTERNAL_176a98a1_4_k_cu_311f3c7c_357024cute1_E:
	.zero		1
	.type		_ZN40_INTERNAL_176a98a1_4_k_cu_311f3c7c_357024cuda3std3__45__cpo6cbeginE,@object
	.size		_ZN40_INTERNAL_176a98a1_4_k_cu_311f3c7c_357024cuda3std3__45__cpo6cbeginE,(_ZN40_INTERNAL_176a98a1_4_k_cu_311f3c7c_357024cuda3std3__48in_placeE - _ZN40_INTERNAL_176a98a1_4_k_cu_311f3c7c_357024cuda3std3__45__cpo6cbeginE)
_ZN40_INTERNAL_176a98a1_4_k_cu_311f3c7c_357024cuda3std3__45__cpo6cbeginE:
	.zero		1
	.type		_ZN40_INTERNAL_176a98a1_4_k_cu_311f3c7c_357024cuda3std3__48in_placeE,@object
	.size		_ZN40_INTERNAL_176a98a1_4_k_cu_311f3c7c_357024cuda3std3__48in_placeE,(_ZN40_INTERNAL_176a98a1_4_k_cu_311f3c7c_357024cuda3std6ranges3__45__cpo9iter_moveE - _ZN40_INTERNAL_176a98a1_4_k_cu_311f3c7c_357024cuda3std3__48in_placeE)
_ZN40_INTERNAL_176a98a1_4_k_cu_311f3c7c_357024cuda3std3__48in_placeE:
	.zero		1
	.type		_ZN40_INTERNAL_176a98a1_4_k_cu_311f3c7c_357024cuda3std6ranges3__45__cpo9iter_moveE,@object
	.size		_ZN40_INTERNAL_176a98a1_4_k_cu_311f3c7c_357024cuda3std6ranges3__45__cpo9iter_moveE,(_ZN40_INTERNAL_176a98a1_4_k_cu_311f3c7c_357024cuda3std3__45__cpo5beginE - _ZN40_INTERNAL_176a98a1_4_k_cu_311f3c7c_357024cuda3std6ranges3__45__cpo9iter_moveE)
_ZN40_INTERNAL_176a98a1_4_k_cu_311f3c7c_357024cuda3std6ranges3__45__cpo9iter_moveE:
	.zero		1
	.type		_ZN40_INTERNAL_176a98a1_4_k_cu_311f3c7c_357024cuda3std3__45__cpo5beginE,@object
	.size		_ZN40_INTERNAL_176a98a1_4_k_cu_311f3c7c_357024cuda3std3__45__cpo5beginE,(_ZN40_INTERNAL_176a98a1_4_k_cu_311f3c7c_357024cuda3std3__442_GLOBAL__N__176a98a1_4_k_cu_311f3c7c_357026ignoreE - _ZN40_INTERNAL_176a98a1_4_k_cu_311f3c7c_357024cuda3std3__45__cpo5beginE)
_ZN40_INTERNAL_176a98a1_4_k_cu_311f3c7c_357024cuda3std3__45__cpo5beginE:
	.zero		1
	.type		_ZN40_INTERNAL_176a98a1_4_k_cu_311f3c7c_357024cuda3std3__442_GLOBAL__N__176a98a1_4_k_cu_311f3c7c_357026ignoreE,@object
	.size		_ZN40_INTERNAL_176a98a1_4_k_cu_311f3c7c_357024cuda3std3__442_GLOBAL__N__176a98a1_4_k_cu_311f3c7c_357026ignoreE,(_ZN40_INTERNAL_176a98a1_4_k_cu_311f3c7c_357024cute7productE - _ZN40_INTERNAL_176a98a1_4_k_cu_311f3c7c_357024cuda3std3__442_GLOBAL__N__176a98a1_4_k_cu_311f3c7c_357026ignoreE)
_ZN40_INTERNAL_176a98a1_4_k_cu_311f3c7c_357024cuda3std3__442_GLOBAL__N__176a98a1_4_k_cu_311f3c7c_357026ignoreE:
	.zero		1
	.type		_ZN40_INTERNAL_176a98a1_4_k_cu_311f3c7c_357024cute7productE,@object
	.size		_ZN40_INTERNAL_176a98a1_4_k_cu_311f3c7c_357024cute7productE,(_ZN40_INTERNAL_176a98a1_4_k_cu_311f3c7c_357024cuda3std3__45__cpo3endE - _ZN40_INTERNAL_176a98a1_4_k_cu_311f3c7c_357024cute7productE)
_ZN40_INTERNAL_176a98a1_4_k_cu_311f3c7c_357024cute7productE:
	.zero		1
	.type		_ZN40_INTERNAL_176a98a1_4_k_cu_311f3c7c_357024cuda3std3__45__cpo3endE,@object
	.size		_ZN40_INTERNAL_176a98a1_4_k_cu_311f3c7c_357024cuda3std3__45__cpo3endE,(_ZN40_INTERNAL_176a98a1_4_k_cu_311f3c7c_357024cuda3std3__419piecewise_constructE - _ZN40_INTERNAL_176a98a1_4_k_cu_311f3c7c_357024cuda3std3__45__cpo3endE)
_ZN40_INTERNAL_176a98a1_4_k_cu_311f3c7c_357024cuda3std3__45__cpo3endE:
	.zero		1
	.type		_ZN40_INTERNAL_176a98a1_4_k_cu_311f3c7c_357024cuda3std3__419piecewise_constructE,@object
	.size		_ZN40_INTERNAL_176a98a1_4_k_cu_311f3c7c_357024cuda3std3__419piecewise_constructE,(_ZN40_INTERNAL_176a98a1_4_k_cu_311f3c7c_357024cuda3std3__45__cpo4cendE - _ZN40_INTERNAL_176a98a1_4_k_cu_311f3c7c_357024cuda3std3__419piecewise_constructE)
_ZN40_INTERNAL_176a98a1_4_k_cu_311f3c7c_357024cuda3std3__419piecewise_constructE:
	.zero		1
	.type		_ZN40_INTERNAL_176a98a1_4_k_cu_311f3c7c_357024cuda3std3__45__cpo4cendE,@object
	.size		_ZN40_INTERNAL_176a98a1_4_k_cu_311f3c7c_357024cuda3std3__45__cpo4cendE,(_ZN40_INTERNAL_176a98a1_4_k_cu_311f3c7c_357024cuda3std6ranges3__45__cpo4swapE - _ZN40_INTERNAL_176a98a1_4_k_cu_311f3c7c_357024cuda3std3__45__cpo4cendE)
_ZN40_INTERNAL_176a98a1_4_k_cu_311f3c7c_357024cuda3std3__45__cpo4cendE:
	.zero		1
	.type		_ZN40_INTERNAL_176a98a1_4_k_cu_311f3c7c_357024cuda3std6ranges3__45__cpo4swapE,@object
	.size		_ZN40_INTERNAL_176a98a1_4_k_cu_311f3c7c_357024cuda3std6ranges3__45__cpo4swapE,(.L_10 - _ZN40_INTERNAL_176a98a1_4_k_cu_311f3c7c_357024cuda3std6ranges3__45__cpo4swapE)
_ZN40_INTERNAL_176a98a1_4_k_cu_311f3c7c_357024cuda3std6ranges3__45__cpo4swapE:
	.zero		1
.L_10:


//--------------------- .nv.constant0._ZN7cutlass13device_kernelINS_4gemm6kernel13GemmUniversalIN4cute5tupleIJiiiiEEENS1_10collective13CollectiveMmaINS1_46MainloopSm100TmaUmmaWarpSpecializedBlockScaledILi14ELi2ELi2ENS5_IJNS4_1CILi4EEENSA_ILi2EEENSA_ILi1EEEEEEEENS5_IJNSA_ILi256EEENSA_ILi128EEESH_EEENS5_IJNS_12float_e2m1_tENS_13float_ue8m0_tEEEENS5_IJNS5_IJlSD_lEEENS4_6LayoutINS5_IJNS5_IJNS5_IJNSA_ILi32EEESB_EEEiEEESQ_NS5_IJSD_iEEEEEENS5_IJNS5_IJNS5_IJNSA_ILi16EEESB_EEEiEEENS5_IJNS5_IJNSA_ILi0EEESD_EEENSA_ILi512EEEEEENS5_IJSW_iEEEEEEEEEEESL_S13_NS4_8TiledMMAINS4_8MMA_AtomIJNS4_23SM100_MMA_MXF4_2x1SM_SSISJ_SJ_fSK_Li256ELi128ELi32ELNS4_4UMMA5MajorE0ELS18_0ELNS17_7ScaleInE0ELS19_0EEEEEENSN_INS5_IJSD_SD_SD_EEENS5_IJSW_SW_SW_EEEEENS5_IJNS4_10UnderscoreES1F_S1F_EEEEENS5_IJNS4_28SM100_TMA_2SM_LOAD_MULTICASTES1I_EEENS5_IJNS4_14ComposedLayoutINS4_7SwizzleILi2ELi4ELi3EEENS4_18smem_ptr_flag_bitsILi4EEENSN_INS5_IJNSA_ILi8EEESH_EEENS5_IJSH_SD_EEEEEEENSN_INS5_IJNS5_IJNS5_IJSP_SD_EEENS5_IJSO_SC_EEEEEESD_NS5_IJSC_SD_EEEEEENS5_IJNS5_IJNS5_IJSU_SY_EEESX_EEESW_NS5_IJSC_SY_EEEEEEEEEEEvNS4_8identityES1J_S24_vS25_EENS_8epilogue10collective18CollectiveEpilogueINS27_23Sm100TmaWarpSpecializedILi4ELi2ELi32ELb1ELb0EEEJNS5_IJSH_SH_SH_EEENS5_IJNSN_ISH_SD_EENSN_ISO_SD_EEEEENS_10bfloat16_tESM_S2G_SM_NS27_6fusion15FusionCallbacksIS2B_NS2H_17LinearCombinationIS2G_fS2G_fLNS_15FloatRoundStyleE2EEES2C_S2F_JEEENS4_5SM1004TMEM4LOAD26SM100_TMEM_LOAD_32dp32b32xENS4_13SM90_TMA_LOADENS1K_IS1M_NS1N_ILi16EEENSN_INS5_IJS1P_SO_EEENS5_IJSO_SD_EEEEEEENS4_39AutoVectorizingCopyWithAssumedAlignmentILi128EEENS4_14SM90_TMA_STOREES2W_S2Y_S2Y_EEEvvEEEEvNT_6ParamsE --------------------------
	.section	.nv.constant0._ZN7cutlass13device_kernelINS_4gemm6kernel13GemmUniversalIN4cute5tupleIJiiiiEEENS1_10collective13CollectiveMmaINS1_46MainloopSm100TmaUmmaWarpSpecializedBlockScaledILi14ELi2ELi2ENS5_IJNS4_1CILi4EEENSA_ILi2EEENSA_ILi1EEEEEEEENS5_IJNSA_ILi256EEENSA_ILi128EEESH_EEENS5_IJNS_12float_e2m1_tENS_13float_ue8m0_tEEEENS5_IJNS5_IJlSD_lEEENS4_6LayoutINS5_IJNS5_IJNS5_IJNSA_ILi32EEESB_EEEiEEESQ_NS5_IJSD_iEEEEEENS5_IJNS5_IJNS5_IJNSA_ILi16EEESB_EEEiEEENS5_IJNS5_IJNSA_ILi0EEESD_EEENSA_ILi512EEEEEENS5_IJSW_iEEEEEEEEEEESL_S13_NS4_8TiledMMAINS4_8MMA_AtomIJNS4_23SM100_MMA_MXF4_2x1SM_SSISJ_SJ_fSK_Li256ELi128ELi32ELNS4_4UMMA5MajorE0ELS18_0ELNS17_7ScaleInE0ELS19_0EEEEEENSN_INS5_IJSD_SD_SD_EEENS5_IJSW_SW_SW_EEEEENS5_IJNS4_10UnderscoreES1F_S1F_EEEEENS5_IJNS4_28SM100_TMA_2SM_LOAD_MULTICASTES1I_EEENS5_IJNS4_14ComposedLayoutINS4_7SwizzleILi2ELi4ELi3EEENS4_18smem_ptr_flag_bitsILi4EEENSN_INS5_IJNSA_ILi8EEESH_EEENS5_IJSH_SD_EEEEEEENSN_INS5_IJNS5_IJNS5_IJSP_SD_EEENS5_IJSO_SC_EEEEEESD_NS5_IJSC_SD_EEEEEENS5_IJNS5_IJNS5_IJSU_SY_EEESX_EEESW_NS5_IJSC_SY_EEEEEEEEEEEvNS4_8identityES1J_S24_vS25_EENS_8epilogue10collective18CollectiveEpilogueINS27_23Sm100TmaWarpSpecializedILi4ELi2ELi32ELb1ELb0EEEJNS5_IJSH_SH_SH_EEENS5_IJNSN_ISH_SD_EENSN_ISO_SD_EEEEENS_10bfloat16_tESM_S2G_SM_NS27_6fusion15FusionCallbacksIS2B_NS2H_17LinearCombinationIS2G_fS2G_fLNS_15FloatRoundStyleE2EEES2C_S2F_JEEENS4_5SM1004TMEM4LOAD26SM100_TMEM_LOAD_32dp32b32xENS4_13SM90_TMA_LOADENS1K_IS1M_NS1N_ILi16EEENSN_INS5_IJS1P_SO_EEENS5_IJSO_SD_EEEEEEENS4_39AutoVectorizingCopyWithAssumedAlignmentILi128EEENS4_14SM90_TMA_STOREES2W_S2Y_S2Y_EEEvvEEEEvNT_6ParamsE,"a",@progbits
	.sectionflags	@""
	.align	4
.nv.constant0._ZN7cutlass13device_kernelINS_4gemm6kernel13GemmUniversalIN4cute5tupleIJiiiiEEENS1_10collective13CollectiveMmaINS1_46MainloopSm100TmaUmmaWarpSpecializedBlockScaledILi14ELi2ELi2ENS5_IJNS4_1CILi4EEENSA_ILi2EEENSA_ILi1EEEEEEEENS5_IJNSA_ILi256EEENSA_ILi128EEESH_EEENS5_IJNS_12float_e2m1_tENS_13float_ue8m0_tEEEENS5_IJNS5_IJlSD_lEEENS4_6LayoutINS5_IJNS5_IJNS5_IJNSA_ILi32EEESB_EEEiEEESQ_NS5_IJSD_iEEEEEENS5_IJNS5_IJNS5_IJNSA_ILi16EEESB_EEEiEEENS5_IJNS5_IJNSA_ILi0EEESD_EEENSA_ILi512EEEEEENS5_IJSW_iEEEEEEEEEEESL_S13_NS4_8TiledMMAINS4_8MMA_AtomIJNS4_23SM100_MMA_MXF4_2x1SM_SSISJ_SJ_fSK_Li256ELi128ELi32ELNS4_4UMMA5MajorE0ELS18_0ELNS17_7ScaleInE0ELS19_0EEEEEENSN_INS5_IJSD_SD_SD_EEENS5_IJSW_SW_SW_EEEEENS5_IJNS4_10UnderscoreES1F_S1F_EEEEENS5_IJNS4_28SM100_TMA_2SM_LOAD_MULTICASTES1I_EEENS5_IJNS4_14ComposedLayoutINS4_7SwizzleILi2ELi4ELi3EEENS4_18smem_ptr_flag_bitsILi4EEENSN_INS5_IJNSA_ILi8EEESH_EEENS5_IJSH_SD_EEEEEEENSN_INS5_IJNS5_IJNS5_IJSP_SD_EEENS5_IJSO_SC_EEEEEESD_NS5_IJSC_SD_EEEEEENS5_IJNS5_IJNS5_IJSU_SY_EEESX_EEESW_NS5_IJSC_SY_EEEEEEEEEEEvNS4_8identityES1J_S24_vS25_EENS_8epilogue10collective18CollectiveEpilogueINS27_23Sm100TmaWarpSpecializedILi4ELi2ELi32ELb1ELb0EEEJNS5_IJSH_SH_SH_EEENS5_IJNSN_ISH_SD_EENSN_ISO_SD_EEEEENS_10bfloat16_tESM_S2G_SM_NS27_6fusion15FusionCallbacksIS2B_NS2H_17LinearCombinationIS2G_fS2G_fLNS_15FloatRoundStyleE2EEES2C_S2F_JEEENS4_5SM1004TMEM4LOAD26SM100_TMEM_LOAD_32dp32b32xENS4_13SM90_TMA_LOADENS1K_IS1M_NS1N_ILi16EEENSN_INS5_IJS1P_SO_EEENS5_IJSO_SD_EEEEEEENS4_39AutoVectorizingCopyWithAssumedAlignmentILi128EEENS4_14SM90_TMA_STOREES2W_S2Y_S2Y_EEEvvEEEEvNT_6ParamsE:
	.zero		3968


//--------------------- SYMBOLS --------------------------

	.type		.nv.reservedSmem.offset0,@object
	.size		.nv.reservedSmem.offset0,0x4
	.type		.nv.reservedSmem.cap,@object
	.size		.nv.reservedSmem.cap,0x4
	.type		__assertfail,@function
